	.target	sm_90a

	.elftype	@"ET_EXEC"


//--------------------- .note.nv.tkinfo           --------------------------
	.section	.note.nv.tkinfo,"",@"SHT_NOTE"
	.sectionflags	@"SHF_NOTE_NV_TKINFO"
	.tkinfo
        /*0018*/ 	.word	0x00000002
        /*0030*/ 	.string	""
        /*0030*/ 	.string	"ptxas"
        /*0030*/ 	.string	"Cuda compilation tools, release 13.0, V13.0.88"
        /*0030*/ 	.string	"Build cuda_13.0.r13.0/compiler.36424714_0"
        /*0030*/ 	.string	"-arch sm_90a -m 64 "



//--------------------- .note.nv.cuinfo           --------------------------
	.section	.note.nv.cuinfo,"",@"SHT_NOTE"
	.sectionflags	@"SHF_NOTE_NV_CUINFO"
        /*0018*/ 	.short	0x0002
        /*001a*/ 	.short	0x005a
        /*001c*/ 	.short	0x0082
	.zero		2


//--------------------- .nv.info                  --------------------------
	.section	.nv.info,"",@"SHT_CUDA_INFO"
	.align	4


	//----- nvinfo : EIATTR_REGCOUNT
	.align		4
        /*0000*/ 	.byte	0x04, 0x2f
        /*0002*/ 	.short	(.L_15 - .L_14)
	.align		4
.L_14:
        /*0004*/ 	.word	index@(_ZN7cutlass13device_kernelINS_4gemm6kernel13GemmUniversalIN4cute5tupleIJiiiiEEENS1_10collective13CollectiveMmaINS1_34MainloopSm90TmaGmmaWarpSpecializedILi4ENS5_IJNS4_1CILi1EEENSA_ILi2EEESB_EEENS1_32KernelTmaWarpSpecializedPingpongEEENS5_IJNSA_ILi64EEENSA_ILi128EEENSA_ILi32EEEEEENS_10bfloat16_tENS5_IJlSB_lEEESK_SL_NS4_8TiledMMAINS4_8MMA_AtomIJNS4_4SM904GMMA28MMA_64x128x16_F32BF16BF16_SSILNSP_5MajorE0ELSR_0ELNSP_7ScaleInE1ELSS_1EEEEEENS4_6LayoutINS5_IJSB_SB_SB_EEENS5_IJNSA_ILi0EEESX_SX_EEEEENS5_IJNS4_10UnderscoreES10_S10_EEEEENS4_23SM90_TMA_LOAD_MULTICASTENS4_14ComposedLayoutINS4_7SwizzleILi2ELi4ELi3EEENS4_18smem_ptr_flag_bitsILi16EEENSV_INS5_IJNSA_ILi8EEESI_EEENS5_IJSI_SB_EEEEEEEvNS4_8identityENS4_13SM90_TMA_LOADES1D_vS1E_EENS_8epilogue10collective6detail29Sm90TmaWarpSpecializedAdapterINS1I_15DefaultEpilogueISK_SL_SL_NS1H_6thread17LinearCombinationISK_Li1EffLNS1M_9ScaleType4KindE0ELNS_15FloatRoundStyleE2ESK_EENS1_15EpilogueDefaultEEEEEvvEEEEvNT_6ParamsE)
        /*0008*/ 	.word	0x000000a8


	//----- nvinfo : EIATTR_FRAME_SIZE
	.align		4
.L_15:
        /*000c*/ 	.byte	0x04, 0x11
        /*000e*/ 	.short	(.L_17 - .L_16)
	.align		4
.L_16:
        /*0010*/ 	.word	index@(_ZN7cutlass13device_kernelINS_4gemm6kernel13GemmUniversalIN4cute5tupleIJiiiiEEENS1_10collective13CollectiveMmaINS1_34MainloopSm90TmaGmmaWarpSpecializedILi4ENS5_IJNS4_1CILi1EEENSA_ILi2EEESB_EEENS1_32KernelTmaWarpSpecializedPingpongEEENS5_IJNSA_ILi64EEENSA_ILi128EEENSA_ILi32EEEEEENS_10bfloat16_tENS5_IJlSB_lEEESK_SL_NS4_8TiledMMAINS4_8MMA_AtomIJNS4_4SM904GMMA28MMA_64x128x16_F32BF16BF16_SSILNSP_5MajorE0ELSR_0ELNSP_7ScaleInE1ELSS_1EEEEEENS4_6LayoutINS5_IJSB_SB_SB_EEENS5_IJNSA_ILi0EEESX_SX_EEEEENS5_IJNS4_10UnderscoreES10_S10_EEEEENS4_23SM90_TMA_LOAD_MULTICASTENS4_14ComposedLayoutINS4_7SwizzleILi2ELi4ELi3EEENS4_18smem_ptr_flag_bitsILi16EEENSV_INS5_IJNSA_ILi8EEESI_EEENS5_IJSI_SB_EEEEEEEvNS4_8identityENS4_13SM90_TMA_LOADES1D_vS1E_EENS_8epilogue10collective6detail29Sm90TmaWarpSpecializedAdapterINS1I_15DefaultEpilogueISK_SL_SL_NS1H_6thread17LinearCombinationISK_Li1EffLNS1M_9ScaleType4KindE0ELNS_15FloatRoundStyleE2ESK_EENS1_15EpilogueDefaultEEEEEvvEEEEvNT_6ParamsE)
        /*0014*/ 	.word	0x00000000


	//----- nvinfo : EIATTR_MIN_STACK_SIZE
	.align		4
.L_17:
        /*0018*/ 	.byte	0x04, 0x12
        /*001a*/ 	.short	(.L_19 - .L_18)
	.align		4
.L_18:
        /*001c*/ 	.word	index@(_ZN7cutlass13device_kernelINS_4gemm6kernel13GemmUniversalIN4cute5tupleIJiiiiEEENS1_10collective13CollectiveMmaINS1_34MainloopSm90TmaGmmaWarpSpecializedILi4ENS5_IJNS4_1CILi1EEENSA_ILi2EEESB_EEENS1_32KernelTmaWarpSpecializedPingpongEEENS5_IJNSA_ILi64EEENSA_ILi128EEENSA_ILi32EEEEEENS_10bfloat16_tENS5_IJlSB_lEEESK_SL_NS4_8TiledMMAINS4_8MMA_AtomIJNS4_4SM904GMMA28MMA_64x128x16_F32BF16BF16_SSILNSP_5MajorE0ELSR_0ELNSP_7ScaleInE1ELSS_1EEEEEENS4_6LayoutINS5_IJSB_SB_SB_EEENS5_IJNSA_ILi0EEESX_SX_EEEEENS5_IJNS4_10UnderscoreES10_S10_EEEEENS4_23SM90_TMA_LOAD_MULTICASTENS4_14ComposedLayoutINS4_7SwizzleILi2ELi4ELi3EEENS4_18smem_ptr_flag_bitsILi16EEENSV_INS5_IJNSA_ILi8EEESI_EEENS5_IJSI_SB_EEEEEEEvNS4_8identityENS4_13SM90_TMA_LOADES1D_vS1E_EENS_8epilogue10collective6detail29Sm90TmaWarpSpecializedAdapterINS1I_15DefaultEpilogueISK_SL_SL_NS1H_6thread17LinearCombinationISK_Li1EffLNS1M_9ScaleType4KindE0ELNS_15FloatRoundStyleE2ESK_EENS1_15EpilogueDefaultEEEEEvvEEEEvNT_6ParamsE)
        /*0020*/ 	.word	0x00000000
.L_19:


//--------------------- .nv.compat                --------------------------
	.section	.nv.compat,"",@"SHT_CUDA_COMPAT_INFO"
	.align	4
        /*0000*/ 	.byte	0x02, 0x09, 0x01, 0x00, 0x02, 0x02, 0x04, 0x00, 0x02, 0x05, 0x05, 0x00, 0x03, 0x07, 0x01, 0x01
        /*0010*/ 	.byte	0x02, 0x03, 0x01, 0x00, 0x02, 0x06, 0x01, 0x00, 0x04, 0x0b, 0x08, 0x00, 0x00, 0x00, 0x00, 0x00
        /*0020*/ 	.byte	0x00, 0x00, 0x00, 0x00


//--------------------- .nv.info._ZN7cutlass13device_kernelINS_4gemm6kernel13GemmUniversalIN4cute5tupleIJiiiiEEENS1_10collective13CollectiveMmaINS1_34MainloopSm90TmaGmmaWarpSpecializedILi4ENS5_IJNS4_1CILi1EEENSA_ILi2EEESB_EEENS1_32KernelTmaWarpSpecializedPingpongEEENS5_IJNSA_ILi64EEENSA_ILi128EEENSA_ILi32EEEEEENS_10bfloat16_tENS5_IJlSB_lEEESK_SL_NS4_8TiledMMAINS4_8MMA_AtomIJNS4_4SM904GMMA28MMA_64x128x16_F32BF16BF16_SSILNSP_5MajorE0ELSR_0ELNSP_7ScaleInE1ELSS_1EEEEEENS4_6LayoutINS5_IJSB_SB_SB_EEENS5_IJNSA_ILi0EEESX_SX_EEEEENS5_IJNS4_10UnderscoreES10_S10_EEEEENS4_23SM90_TMA_LOAD_MULTICASTENS4_14ComposedLayoutINS4_7SwizzleILi2ELi4ELi3EEENS4_18smem_ptr_flag_bitsILi16EEENSV_INS5_IJNSA_ILi8EEESI_EEENS5_IJSI_SB_EEEEEEEvNS4_8identityENS4_13SM90_TMA_LOADES1D_vS1E_EENS_8epilogue10collective6detail29Sm90TmaWarpSpecializedAdapterINS1I_15DefaultEpilogueISK_SL_SL_NS1H_6thread17LinearCombinationISK_Li1EffLNS1M_9ScaleType4KindE0ELNS_15FloatRoundStyleE2ESK_EENS1_15EpilogueDefaultEEEEEvvEEEEvNT_6ParamsE --------------------------
	.section	.nv.info._ZN7cutlass13device_kernelINS_4gemm6kernel13GemmUniversalIN4cute5tupleIJiiiiEEENS1_10collective13CollectiveMmaINS1_34MainloopSm90TmaGmmaWarpSpecializedILi4ENS5_IJNS4_1CILi1EEENSA_ILi2EEESB_EEENS1_32KernelTmaWarpSpecializedPingpongEEENS5_IJNSA_ILi64EEENSA_ILi128EEENSA_ILi32EEEEEENS_10bfloat16_tENS5_IJlSB_lEEESK_SL_NS4_8TiledMMAINS4_8MMA_AtomIJNS4_4SM904GMMA28MMA_64x128x16_F32BF16BF16_SSILNSP_5MajorE0ELSR_0ELNSP_7ScaleInE1ELSS_1EEEEEENS4_6LayoutINS5_IJSB_SB_SB_EEENS5_IJNSA_ILi0EEESX_SX_EEEEENS5_IJNS4_10UnderscoreES10_S10_EEEEENS4_23SM90_TMA_LOAD_MULTICASTENS4_14ComposedLayoutINS4_7SwizzleILi2ELi4ELi3EEENS4_18smem_ptr_flag_bitsILi16EEENSV_INS5_IJNSA_ILi8EEESI_EEENS5_IJSI_SB_EEEEEEEvNS4_8identityENS4_13SM90_TMA_LOADES1D_vS1E_EENS_8epilogue10collective6detail29Sm90TmaWarpSpecializedAdapterINS1I_15DefaultEpilogueISK_SL_SL_NS1H_6thread17LinearCombinationISK_Li1EffLNS1M_9ScaleType4KindE0ELNS_15FloatRoundStyleE2ESK_EENS1_15EpilogueDefaultEEEEEvvEEEEvNT_6ParamsE,"",@"SHT_CUDA_INFO"
	.sectionflags	@""
	.align	4


	//----- nvinfo : EIATTR_CUDA_API_VERSION
	.align		4
        /*0000*/ 	.byte	0x04, 0x37
        /*0002*/ 	.short	(.L_21 - .L_20)
.L_20:
        /*0004*/ 	.word	0x00000082


	//----- nvinfo : EIATTR_KPARAM_INFO
	.align		4
.L_21:
        /*0008*/ 	.byte	0x04, 0x17
        /*000a*/ 	.short	(.L_23 - .L_22)
.L_22:
        /*000c*/ 	.word	0x00000000
        /*0010*/ 	.short	0x0000
        /*0012*/ 	.short	0x0070
        /*0014*/ 	.byte	0x00, 0xf0, 0x01, 0x10


	//----- nvinfo : EIATTR_SPARSE_MMA_MASK
	.align		4
.L_23:
        /*0018*/ 	.byte	0x03, 0x50
        /*001a*/ 	.short	0x0000


	//----- nvinfo : EIATTR_MAXREG_COUNT
	.align		4
        /*001c*/ 	.byte	0x03, 0x1b
        /*001e*/ 	.short	0x00a8


	//----- nvinfo : EIATTR_NUM_BARRIERS
	.align		4
        /*0020*/ 	.byte	0x02, 0x4c
        /*0022*/ 	.byte	0x01
	.zero		1


	//----- nvinfo : EIATTR_EXTERNS
	.align		4
        /*0024*/ 	.byte	0x04, 0x0f
        /*0026*/ 	.short	(.L_25 - .L_24)


	//   ....[0]....
	.align		4
.L_24:
        /*0028*/ 	.word	index@(__assertfail)


	//----- nvinfo : EIATTR_MERCURY_ISA_VERSION
	.align		4
.L_25:
        /*002c*/ 	.byte	0x03, 0x5f
        /*002e*/ 	.short	0x0101


	//----- nvinfo : EIATTR_INT_WARP_WIDE_INSTR_OFFSETS
	.align		4
        /*0030*/ 	.byte	0x04, 0x31
        /*0032*/ 	.short	(.L_27 - .L_26)


	//   ....[0]....
.L_26:
        /*0034*/ 	.word	0x00000590


	//   ....[1]....
        /*0038*/ 	.word	0x000005d0


	//   ....[2]....
        /*003c*/ 	.word	0x00000660


	//   ....[3]....
        /*0040*/ 	.word	0x00000690


	//   ....[4]....
        /*0044*/ 	.word	0x000006d0


	//   ....[5]....
        /*0048*/ 	.word	0x000006e0


	//   ....[6]....
        /*004c*/ 	.word	0x000007a0


	//   ....[7]....
        /*0050*/ 	.word	0x00000800


	//   ....[8]....
        /*0054*/ 	.word	0x00001ee0


	//----- nvinfo : EIATTR_COOP_GROUP_MASK_REGIDS
	.align		4
.L_27:
        /*0058*/ 	.byte	0x04, 0x29
        /*005a*/ 	.short	(.L_29 - .L_28)


	//   ....[0]....
.L_28:
        /*005c*/ 	.word	0xffffffff


	//   ....[1]....
        /*0060*/ 	.word	0xffffffff


	//   ....[2]....
        /*0064*/ 	.word	0xffffffff


	//   ....[3]....
        /*0068*/ 	.word	0xffffffff


	//   ....[4]....
        /*006c*/ 	.word	0xffffffff


	//   ....[5]....
        /*0070*/ 	.word	0xffffffff


	//   ....[6]....
        /*0074*/ 	.word	0xffffffff


	//----- nvinfo : EIATTR_COOP_GROUP_INSTR_OFFSETS
	.align		4
.L_29:
        /*0078*/ 	.byte	0x04, 0x28
        /*007a*/ 	.short	(.L_31 - .L_30)


	//   ....[0]....
.L_30:
        /*007c*/ 	.word	0x00000060


	//   ....[1]....
        /*0080*/ 	.word	0x00000080


	//   ....[2]....
        /*0084*/ 	.word	0x00000180


	//   ....[3]....
        /*0088*/ 	.word	0x000003b0


	//   ....[4]....
        /*008c*/ 	.word	0x000003f0


	//   ....[5]....
        /*0090*/ 	.word	0x000004e0


	//   ....[6]....
        /*0094*/ 	.word	0x00000910


	//----- nvinfo : EIATTR_REG_RECONFIG
	.align		4
.L_31:
        /*0098*/ 	.byte	0x01, 0x54
	.zero		2


	//----- nvinfo : EIATTR_SYSCALL_OFFSETS
	.align		4
        /*009c*/ 	.byte	0x04, 0x46
        /*009e*/ 	.short	(.L_33 - .L_32)


	//   ....[0]....
.L_32:
        /*00a0*/ 	.word	0x000018f0


	//----- nvinfo : EIATTR_MBARRIER_INSTR_OFFSETS
	.align		4
.L_33:
        /*00a4*/ 	.byte	0x04, 0x39
        /*00a6*/ 	.short	(.L_35 - .L_34)


	//   ....[0]....
.L_34:
        /*00a8*/ 	.word	0x00000320
        /*00ac*/ 	.word	0x000000ff
        /*00b0*/ 	.word	0x00000000
        /*00b4*/ 	.short	0x0100
        /*00b6*/ 	.byte	0x07
	.zero		1


	//   ....[1]....
        /*00b8*/ 	.word	0x00000330
        /*00bc*/ 	.word	0x000000ff
        /*00c0*/ 	.word	0x00000020
        /*00c4*/ 	.short	0x0100
        /*00c6*/ 	.byte	0x07
	.zero		1


	//   ....[2]....
        /*00c8*/ 	.word	0x00000340
        /*00cc*/ 	.word	0x000000ff
        /*00d0*/ 	.word	0x00000008
        /*00d4*/ 	.short	0x0100
        /*00d6*/ 	.byte	0x07
	.zero		1


	//   ....[3]....
        /*00d8*/ 	.word	0x00000350
        /*00dc*/ 	.word	0x000000ff
        /*00e0*/ 	.word	0x00000028
        /*00e4*/ 	.short	0x0100
        /*00e6*/ 	.byte	0x07
	.zero		1


	//   ....[4]....
        /*00e8*/ 	.word	0x00000360
        /*00ec*/ 	.word	0x000000ff
        /*00f0*/ 	.word	0x00000010
        /*00f4*/ 	.short	0x0100
        /*00f6*/ 	.byte	0x07
	.zero		1


	//   ....[5]....
        /*00f8*/ 	.word	0x00000370
        /*00fc*/ 	.word	0x000000ff
        /*0100*/ 	.word	0x00000030
        /*0104*/ 	.short	0x0100
        /*0106*/ 	.byte	0x07
	.zero		1


	//   ....[6]....
        /*0108*/ 	.word	0x00000380
        /*010c*/ 	.word	0x000000ff
        /*0110*/ 	.word	0x00000018
        /*0114*/ 	.short	0x0100
        /*0116*/ 	.byte	0x07
	.zero		1


	//   ....[7]....
        /*0118*/ 	.word	0x00000390
        /*011c*/ 	.word	0x000000ff
        /*0120*/ 	.word	0x00000038
        /*0124*/ 	.short	0x0100
        /*0126*/ 	.byte	0x07
	.zero		1


	//   ....[8]....
        /*0128*/ 	.word	0x000007e0
        /*012c*/ 	.word	0x000000ff
        /*0130*/ 	.word	0x00000070
        /*0134*/ 	.short	0x0100
        /*0136*/ 	.byte	0x0d
	.zero		1


	//   ....[9]....
        /*0138*/ 	.word	0x00000820
        /*013c*/ 	.word	0x000000ff
        /*0140*/ 	.word	0x00000078
        /*0144*/ 	.short	0x0100
        /*0146*/ 	.byte	0x0d
	.zero		1


	//   ....[10]....
        /*0148*/ 	.word	0x00000850
        /*014c*/ 	.word	0x000000ff
        /*0150*/ 	.word	0x00000050
        /*0154*/ 	.short	0x0100
        /*0156*/ 	.byte	0x10
	.zero		1


	//   ....[11]....
        /*0158*/ 	.word	0x000008a0
        /*015c*/ 	.word	0x000000ff
        /*0160*/ 	.word	0x00000058
        /*0164*/ 	.short	0x0100
        /*0166*/ 	.byte	0x10
	.zero		1


	//   ....[12]....
        /*0168*/ 	.word	0x000008b0
        /*016c*/ 	.word	0x000000ff
        /*0170*/ 	.word	0x00000060
        /*0174*/ 	.short	0x0100
        /*0176*/ 	.byte	0x10
	.zero		1


	//   ....[13]....
        /*0178*/ 	.word	0x000008c0
        /*017c*/ 	.word	0x000000ff
        /*0180*/ 	.word	0x00000068
        /*0184*/ 	.short	0x0100
        /*0186*/ 	.byte	0x10
	.zero		1


	//   ....[14]....
        /*0188*/ 	.word	0x000017d0
        /*018c*/ 	.word	0x0000005c
        /*0190*/ 	.word	0x00000000
        /*0194*/ 	.short	0x010a
        /*0196*/ 	.byte	0x31
	.zero		1


	//   ....[15]....
        /*0198*/ 	.word	0x00001980
        /*019c*/ 	.word	0x00000003
        /*01a0*/ 	.word	0x00000000
        /*01a4*/ 	.short	0x010a
        /*01a6*/ 	.byte	0x3f
	.zero		1


	//   ....[16]....
        /*01a8*/ 	.word	0x000019c0
        /*01ac*/ 	.word	0x00000003
        /*01b0*/ 	.word	0x00000000
        /*01b4*/ 	.short	0x010a
        /*01b6*/ 	.byte	0x3f
	.zero		1


	//   ....[17]....
        /*01b8*/ 	.word	0x00001bc0
        /*01bc*/ 	.word	0x000000ff
        /*01c0*/ 	.word	0x00000000
        /*01c4*/ 	.short	0x010a
        /*01c6*/ 	.byte	0x04
	.zero		1


	//   ....[18]....
        /*01c8*/ 	.word	0x00001c00
        /*01cc*/ 	.word	0x000000ff
        /*01d0*/ 	.word	0x00000000
        /*01d4*/ 	.short	0x010a
        /*01d6*/ 	.byte	0x04
	.zero		1


	//   ....[19]....
        /*01d8*/ 	.word	0x00001d70
        /*01dc*/ 	.word	0x00000005
        /*01e0*/ 	.word	0x00000000
        /*01e4*/ 	.short	0x0101
        /*01e6*/ 	.byte	0x3f
	.zero		1


	//   ....[20]....
        /*01e8*/ 	.word	0x00001e70
        /*01ec*/ 	.word	0x0000005d
        /*01f0*/ 	.word	0x00000000
        /*01f4*/ 	.short	0x0101
        /*01f6*/ 	.byte	0x2c
	.zero		1


	//   ....[21]....
        /*01f8*/ 	.word	0x00001f60
        /*01fc*/ 	.word	0x00000003
        /*0200*/ 	.word	0x00000000
        /*0204*/ 	.short	0x0101
        /*0206*/ 	.byte	0x3f
	.zero		1


	//   ....[22]....
        /*0208*/ 	.word	0x00002020
        /*020c*/ 	.word	0x0000005c
        /*0210*/ 	.word	0x00000010
        /*0214*/ 	.short	0x010a
        /*0216*/ 	.byte	0x31
	.zero		1


	//   ....[23]....
        /*0218*/ 	.word	0x000062a0
        /*021c*/ 	.word	0x0000005f
        /*0220*/ 	.word	0x00000000
        /*0224*/ 	.short	0x0101
        /*0226*/ 	.byte	0x2c
	.zero		1


	//   ....[24]....
        /*0228*/ 	.word	0x00006cc0
        /*022c*/ 	.word	0x0000000c
        /*0230*/ 	.word	0x00000020
        /*0234*/ 	.short	0x010a
        /*0236*/ 	.byte	0x3f
	.zero		1


	//   ....[25]....
        /*0238*/ 	.word	0x00007100
        /*023c*/ 	.word	0x00000004
        /*0240*/ 	.word	0x00000078
        /*0244*/ 	.short	0x0101
        /*0246*/ 	.byte	0x3f
	.zero		1


	//   ....[26]....
        /*0248*/ 	.word	0x00007810
        /*024c*/ 	.word	0x00000007
        /*0250*/ 	.word	0x00000000
        /*0254*/ 	.short	0x010a
        /*0256*/ 	.byte	0x3f
	.zero		1


	//   ....[27]....
        /*0258*/ 	.word	0x00007890
        /*025c*/ 	.word	0x00000009
        /*0260*/ 	.word	0x00000000
        /*0264*/ 	.short	0x010a
        /*0266*/ 	.byte	0x3f
	.zero		1


	//   ....[28]....
        /*0268*/ 	.word	0x00007920
        /*026c*/ 	.word	0x00000006
        /*0270*/ 	.word	0x00000000
        /*0274*/ 	.short	0x010a
        /*0276*/ 	.byte	0x3f
	.zero		1


	//   ....[29]....
        /*0278*/ 	.word	0x000079b0
        /*027c*/ 	.word	0x00000003
        /*0280*/ 	.word	0x00000000
        /*0284*/ 	.short	0x010a
        /*0286*/ 	.byte	0x3f
	.zero		1


	//   ....[30]....
        /*0288*/ 	.word	0x00007a10
        /*028c*/ 	.word	0x0000005e
        /*0290*/ 	.word	0x00000000
        /*0294*/ 	.short	0x010a
        /*0296*/ 	.byte	0x3f
	.zero		1


	//   ....[31]....
        /*0298*/ 	.word	0x00007a60
        /*029c*/ 	.word	0x00000003
        /*02a0*/ 	.word	0x00000000
        /*02a4*/ 	.short	0x010a
        /*02a6*/ 	.byte	0x3f
	.zero		1


	//   ....[32]....
        /*02a8*/ 	.word	0x00007ac0
        /*02ac*/ 	.word	0x00000005
        /*02b0*/ 	.word	0x00000000
        /*02b4*/ 	.short	0x010a
        /*02b6*/ 	.byte	0x3f
	.zero		1


	//   ....[33]....
        /*02b8*/ 	.word	0x00007b10
        /*02bc*/ 	.word	0x0000005e
        /*02c0*/ 	.word	0x00000010
        /*02c4*/ 	.short	0x010a
        /*02c6*/ 	.byte	0x3f
	.zero		1


	//   ....[34]....
        /*02c8*/ 	.word	0x00007be0
        /*02cc*/ 	.word	0x0000000c
        /*02d0*/ 	.word	0x00000020
        /*02d4*/ 	.short	0x010a
        /*02d6*/ 	.byte	0x3f
	.zero		1


	//   ....[35]....
        /*02d8*/ 	.word	0x00007cb0
        /*02dc*/ 	.word	0x00000007
        /*02e0*/ 	.word	0x00000000
        /*02e4*/ 	.short	0x010a
        /*02e6*/ 	.byte	0x3f
	.zero		1


	//   ....[36]....
        /*02e8*/ 	.word	0x00007d00
        /*02ec*/ 	.word	0x00000009
        /*02f0*/ 	.word	0x00000000
        /*02f4*/ 	.short	0x010a
        /*02f6*/ 	.byte	0x3f
	.zero		1


	//   ....[37]....
        /*02f8*/ 	.word	0x00007d50
        /*02fc*/ 	.word	0x00000006
        /*0300*/ 	.word	0x00000000
        /*0304*/ 	.short	0x010a
        /*0306*/ 	.byte	0x3f
	.zero		1


	//----- nvinfo : EIATTR_NUM_MBARRIERS
	.align		4
.L_35:
        /*0308*/ 	.byte	0x03, 0x38
        /*030a*/ 	.short	0x000e


	//----- nvinfo : EIATTR_EXIT_INSTR_OFFSETS
	.align		4
        /*030c*/ 	.byte	0x04, 0x1c
        /*030e*/ 	.short	(.L_37 - .L_36)


	//   ....[0]....
.L_36:
        /*0310*/ 	.word	0x00001420


	//   ....[1]....
        /*0314*/ 	.word	0x00001480


	//   ....[2]....
        /*0318*/ 	.word	0x000069b0


	//   ....[3]....
        /*031c*/ 	.word	0x000069e0


	//   ....[4]....
        /*0320*/ 	.word	0x00007a00


	//----- nvinfo : EIATTR_MAX_THREADS
	.align		4
.L_37:
        /*0324*/ 	.byte	0x04, 0x05
        /*0326*/ 	.short	(.L_39 - .L_38)
.L_38:
        /*0328*/ 	.word	0x00000180
        /*032c*/ 	.word	0x00000001
        /*0330*/ 	.word	0x00000001


	//----- nvinfo : EIATTR_CRS_STACK_SIZE
	.align		4
.L_39:
        /*0334*/ 	.byte	0x04, 0x1e
        /*0336*/ 	.short	(.L_41 - .L_40)
.L_40:
        /*0338*/ 	.word	0x00000000


	//----- nvinfo : EIATTR_CBANK_PARAM_SIZE
	.align		4
.L_41:
        /*033c*/ 	.byte	0x03, 0x19
        /*033e*/ 	.short	0x0470


	//----- nvinfo : EIATTR_PARAM_CBANK
	.align		4
        /*0340*/ 	.byte	0x04, 0x0a
        /*0342*/ 	.short	(.L_43 - .L_42)
	.align		4
.L_42:
        /*0344*/ 	.word	index@(.nv.constant0._ZN7cutlass13device_kernelINS_4gemm6kernel13GemmUniversalIN4cute5tupleIJiiiiEEENS1_10collective13CollectiveMmaINS1_34MainloopSm90TmaGmmaWarpSpecializedILi4ENS5_IJNS4_1CILi1EEENSA_ILi2EEESB_EEENS1_32KernelTmaWarpSpecializedPingpongEEENS5_IJNSA_ILi64EEENSA_ILi128EEENSA_ILi32EEEEEENS_10bfloat16_tENS5_IJlSB_lEEESK_SL_NS4_8TiledMMAINS4_8MMA_AtomIJNS4_4SM904GMMA28MMA_64x128x16_F32BF16BF16_SSILNSP_5MajorE0ELSR_0ELNSP_7ScaleInE1ELSS_1EEEEEENS4_6LayoutINS5_IJSB_SB_SB_EEENS5_IJNSA_ILi0EEESX_SX_EEEEENS5_IJNS4_10UnderscoreES10_S10_EEEEENS4_23SM90_TMA_LOAD_MULTICASTENS4_14ComposedLayoutINS4_7SwizzleILi2ELi4ELi3EEENS4_18smem_ptr_flag_bitsILi16EEENSV_INS5_IJNSA_ILi8EEESI_EEENS5_IJSI_SB_EEEEEEEvNS4_8identityENS4_13SM90_TMA_LOADES1D_vS1E_EENS_8epilogue10collective6detail29Sm90TmaWarpSpecializedAdapterINS1I_15DefaultEpilogueISK_SL_SL_NS1H_6thread17LinearCombinationISK_Li1EffLNS1M_9ScaleType4KindE0ELNS_15FloatRoundStyleE2ESK_EENS1_15EpilogueDefaultEEEEEvvEEEEvNT_6ParamsE)
        /*0348*/ 	.short	0x0210
        /*034a*/ 	.short	0x0470


	//----- nvinfo : EIATTR_SW_WAR
	.align		4
.L_43:
        /*034c*/ 	.byte	0x04, 0x36
        /*034e*/ 	.short	(.L_45 - .L_44)
.L_44:
        /*0350*/ 	.word	0x00000008
.L_45:


//--------------------- .nv.callgraph             --------------------------
	.section	.nv.callgraph,"",@"SHT_CUDA_CALLGRAPH"
	.align	4
	.sectionentsize	8
	.align		4
        /*0000*/ 	.word	0x00000000
	.align		4
        /*0004*/ 	.word	0xffffffff
	.align		4
        /*0008*/ 	.word	index@(_ZN7cutlass13device_kernelINS_4gemm6kernel13GemmUniversalIN4cute5tupleIJiiiiEEENS1_10collective13CollectiveMmaINS1_34MainloopSm90TmaGmmaWarpSpecializedILi4ENS5_IJNS4_1CILi1EEENSA_ILi2EEESB_EEENS1_32KernelTmaWarpSpecializedPingpongEEENS5_IJNSA_ILi64EEENSA_ILi128EEENSA_ILi32EEEEEENS_10bfloat16_tENS5_IJlSB_lEEESK_SL_NS4_8TiledMMAINS4_8MMA_AtomIJNS4_4SM904GMMA28MMA_64x128x16_F32BF16BF16_SSILNSP_5MajorE0ELSR_0ELNSP_7ScaleInE1ELSS_1EEEEEENS4_6LayoutINS5_IJSB_SB_SB_EEENS5_IJNSA_ILi0EEESX_SX_EEEEENS5_IJNS4_10UnderscoreES10_S10_EEEEENS4_23SM90_TMA_LOAD_MULTICASTENS4_14ComposedLayoutINS4_7SwizzleILi2ELi4ELi3EEENS4_18smem_ptr_flag_bitsILi16EEENSV_INS5_IJNSA_ILi8EEESI_EEENS5_IJSI_SB_EEEEEEEvNS4_8identityENS4_13SM90_TMA_LOADES1D_vS1E_EENS_8epilogue10collective6detail29Sm90TmaWarpSpecializedAdapterINS1I_15DefaultEpilogueISK_SL_SL_NS1H_6thread17LinearCombinationISK_Li1EffLNS1M_9ScaleType4KindE0ELNS_15FloatRoundStyleE2ESK_EENS1_15EpilogueDefaultEEEEEvvEEEEvNT_6ParamsE)
	.align		4
        /*000c*/ 	.word	index@(__assertfail)
	.align		4
        /*0010*/ 	.word	0x00000000
	.align		4
        /*0014*/ 	.word	0xfffffffe
	.align		4
        /*0018*/ 	.word	0x00000000
	.align		4
        /*001c*/ 	.word	0xfffffffd
	.align		4
        /*0020*/ 	.word	0x00000000
	.align		4
        /*0024*/ 	.word	0xfffffffc


//--------------------- .nv.constant4             --------------------------
	.section	.nv.constant4,"a",@progbits
	.align	8
	.align		8
.nv.constant4:
        /*0000*/ 	.dword	__assertfail
	.align		8
        /*0008*/ 	.dword	__unnamed_1
	.align		8
        /*0010*/ 	.dword	_ZN39_INTERNAL_02ab7b3d_4_k_cu_61f2f545_31074cuda3std3__45__cpo5beginE
	.align		8
        /*0018*/ 	.dword	_ZN39_INTERNAL_02ab7b3d_4_k_cu_61f2f545_31074cuda3std3__45__cpo3endE
	.align		8
        /*0020*/ 	.dword	_ZN39_INTERNAL_02ab7b3d_4_k_cu_61f2f545_31074cuda3std3__45__cpo6cbeginE
	.align		8
        /*0028*/ 	.dword	_ZN39_INTERNAL_02ab7b3d_4_k_cu_61f2f545_31074cuda3std3__45__cpo4cendE
	.align		8
        /*0030*/ 	.dword	_ZN39_INTERNAL_02ab7b3d_4_k_cu_61f2f545_31074cuda3std3__441_GLOBAL__N__02ab7b3d_4_k_cu_61f2f545_31076ignoreE
	.align		8
        /*0038*/ 	.dword	_ZN39_INTERNAL_02ab7b3d_4_k_cu_61f2f545_31074cuda3std3__419piecewise_constructE
	.align		8
        /*0040*/ 	.dword	_ZN39_INTERNAL_02ab7b3d_4_k_cu_61f2f545_31074cuda3std3__48in_placeE
	.align		8
        /*0048*/ 	.dword	_ZN39_INTERNAL_02ab7b3d_4_k_cu_61f2f545_31074cuda3std6ranges3__45__cpo4swapE
	.align		8
        /*0050*/ 	.dword	_ZN39_INTERNAL_02ab7b3d_4_k_cu_61f2f545_31074cuda3std6ranges3__45__cpo9iter_moveE
	.align		8
        /*0058*/ 	.dword	_ZN39_INTERNAL_02ab7b3d_4_k_cu_61f2f545_31074cute7productE
	.align		8
        /*0060*/ 	.dword	_ZN39_INTERNAL_02ab7b3d_4_k_cu_61f2f545_31074cute1_E
	.align		8
        /*0068*/ 	.dword	$str$22
	.align		8
        /*0070*/ 	.dword	$str$23


//--------------------- .text._ZN7cutlass13device_kernelINS_4gemm6kernel13GemmUniversalIN4cute5tupleIJiiiiEEENS1_10collective13CollectiveMmaINS1_34MainloopSm90TmaGmmaWarpSpecializedILi4ENS5_IJNS4_1CILi1EEENSA_ILi2EEESB_EEENS1_32KernelTmaWarpSpecializedPingpongEEENS5_IJNSA_ILi64EEENSA_ILi128EEENSA_ILi32EEEEEENS_10bfloat16_tENS5_IJlSB_lEEESK_SL_NS4_8TiledMMAINS4_8MMA_AtomIJNS4_4SM904GMMA28MMA_64x128x16_F32BF16BF16_SSILNSP_5MajorE0ELSR_0ELNSP_7ScaleInE1ELSS_1EEEEEENS4_6LayoutINS5_IJSB_SB_SB_EEENS5_IJNSA_ILi0EEESX_SX_EEEEENS5_IJNS4_10UnderscoreES10_S10_EEEEENS4_23SM90_TMA_LOAD_MULTICASTENS4_14ComposedLayoutINS4_7SwizzleILi2ELi4ELi3EEENS4_18smem_ptr_flag_bitsILi16EEENSV_INS5_IJNSA_ILi8EEESI_EEENS5_IJSI_SB_EEEEEEEvNS4_8identityENS4_13SM90_TMA_LOADES1D_vS1E_EENS_8epilogue10collective6detail29Sm90TmaWarpSpecializedAdapterINS1I_15DefaultEpilogueISK_SL_SL_NS1H_6thread17LinearCombinationISK_Li1EffLNS1M_9ScaleType4KindE0ELNS_15FloatRoundStyleE2ESK_EENS1_15EpilogueDefaultEEEEEvvEEEEvNT_6ParamsE --------------------------
	.section	.text._ZN7cutlass13device_kernelINS_4gemm6kernel13GemmUniversalIN4cute5tupleIJiiiiEEENS1_10collective13CollectiveMmaINS1_34MainloopSm90TmaGmmaWarpSpecializedILi4ENS5_IJNS4_1CILi1EEENSA_ILi2EEESB_EEENS1_32KernelTmaWarpSpecializedPingpongEEENS5_IJNSA_ILi64EEENSA_ILi128EEENSA_ILi32EEEEEENS_10bfloat16_tENS5_IJlSB_lEEESK_SL_NS4_8TiledMMAINS4_8MMA_AtomIJNS4_4SM904GMMA28MMA_64x128x16_F32BF16BF16_SSILNSP_5MajorE0ELSR_0ELNSP_7ScaleInE1ELSS_1EEEEEENS4_6LayoutINS5_IJSB_SB_SB_EEENS5_IJNSA_ILi0EEESX_SX_EEEEENS5_IJNS4_10UnderscoreES10_S10_EEEEENS4_23SM90_TMA_LOAD_MULTICASTENS4_14ComposedLayoutINS4_7SwizzleILi2ELi4ELi3EEENS4_18smem_ptr_flag_bitsILi16EEENSV_INS5_IJNSA_ILi8EEESI_EEENS5_IJSI_SB_EEEEEEEvNS4_8identityENS4_13SM90_TMA_LOADES1D_vS1E_EENS_8epilogue10collective6detail29Sm90TmaWarpSpecializedAdapterINS1I_15DefaultEpilogueISK_SL_SL_NS1H_6thread17LinearCombinationISK_Li1EffLNS1M_9ScaleType4KindE0ELNS_15FloatRoundStyleE2ESK_EENS1_15EpilogueDefaultEEEEEvvEEEEvNT_6ParamsE,"ax",@progbits
	.align	128
.text._ZN7cutlass13device_kernelINS_4gemm6kernel13GemmUniversalIN4cute5tupleIJiiiiEEENS1_10collective13CollectiveMmaINS1_34MainloopSm90TmaGmmaWarpSpecializedILi4ENS5_IJNS4_1CILi1EEENSA_ILi2EEESB_EEENS1_32KernelTmaWarpSpecializedPingpongEEENS5_IJNSA_ILi64EEENSA_ILi128EEENSA_ILi32EEEEEENS_10bfloat16_tENS5_IJlSB_lEEESK_SL_NS4_8TiledMMAINS4_8MMA_AtomIJNS4_4SM904GMMA28MMA_64x128x16_F32BF16BF16_SSILNSP_5MajorE0ELSR_0ELNSP_7ScaleInE1ELSS_1EEEEEENS4_6LayoutINS5_IJSB_SB_SB_EEENS5_IJNSA_ILi0EEESX_SX_EEEEENS5_IJNS4_10UnderscoreES10_S10_EEEEENS4_23SM90_TMA_LOAD_MULTICASTENS4_14ComposedLayoutINS4_7SwizzleILi2ELi4ELi3EEENS4_18smem_ptr_flag_bitsILi16EEENSV_INS5_IJNSA_ILi8EEESI_EEENS5_IJSI_SB_EEEEEEEvNS4_8identityENS4_13SM90_TMA_LOADES1D_vS1E_EENS_8epilogue10collective6detail29Sm90TmaWarpSpecializedAdapterINS1I_15DefaultEpilogueISK_SL_SL_NS1H_6thread17LinearCombinationISK_Li1EffLNS1M_9ScaleType4KindE0ELNS_15FloatRoundStyleE2ESK_EENS1_15EpilogueDefaultEEEEEvvEEEEvNT_6ParamsE:
        .type           _ZN7cutlass13device_kernelINS_4gemm6kernel13GemmUniversalIN4cute5tupleIJiiiiEEENS1_10collective13CollectiveMmaINS1_34MainloopSm90TmaGmmaWarpSpecializedILi4ENS5_IJNS4_1CILi1EEENSA_ILi2EEESB_EEENS1_32KernelTmaWarpSpecializedPingpongEEENS5_IJNSA_ILi64EEENSA_ILi128EEENSA_ILi32EEEEEENS_10bfloat16_tENS5_IJlSB_lEEESK_SL_NS4_8TiledMMAINS4_8MMA_AtomIJNS4_4SM904GMMA28MMA_64x128x16_F32BF16BF16_SSILNSP_5MajorE0ELSR_0ELNSP_7ScaleInE1ELSS_1EEEEEENS4_6LayoutINS5_IJSB_SB_SB_EEENS5_IJNSA_ILi0EEESX_SX_EEEEENS5_IJNS4_10UnderscoreES10_S10_EEEEENS4_23SM90_TMA_LOAD_MULTICASTENS4_14ComposedLayoutINS4_7SwizzleILi2ELi4ELi3EEENS4_18smem_ptr_flag_bitsILi16EEENSV_INS5_IJNSA_ILi8EEESI_EEENS5_IJSI_SB_EEEEEEEvNS4_8identityENS4_13SM90_TMA_LOADES1D_vS1E_EENS_8epilogue10collective6detail29Sm90TmaWarpSpecializedAdapterINS1I_15DefaultEpilogueISK_SL_SL_NS1H_6thread17LinearCombinationISK_Li1EffLNS1M_9ScaleType4KindE0ELNS_15FloatRoundStyleE2ESK_EENS1_15EpilogueDefaultEEEEEvvEEEEvNT_6ParamsE,@function
        .size           _ZN7cutlass13device_kernelINS_4gemm6kernel13GemmUniversalIN4cute5tupleIJiiiiEEENS1_10collective13CollectiveMmaINS1_34MainloopSm90TmaGmmaWarpSpecializedILi4ENS5_IJNS4_1CILi1EEENSA_ILi2EEESB_EEENS1_32KernelTmaWarpSpecializedPingpongEEENS5_IJNSA_ILi64EEENSA_ILi128EEENSA_ILi32EEEEEENS_10bfloat16_tENS5_IJlSB_lEEESK_SL_NS4_8TiledMMAINS4_8MMA_AtomIJNS4_4SM904GMMA28MMA_64x128x16_F32BF16BF16_SSILNSP_5MajorE0ELSR_0ELNSP_7ScaleInE1ELSS_1EEEEEENS4_6LayoutINS5_IJSB_SB_SB_EEENS5_IJNSA_ILi0EEESX_SX_EEEEENS5_IJNS4_10UnderscoreES10_S10_EEEEENS4_23SM90_TMA_LOAD_MULTICASTENS4_14ComposedLayoutINS4_7SwizzleILi2ELi4ELi3EEENS4_18smem_ptr_flag_bitsILi16EEENSV_INS5_IJNSA_ILi8EEESI_EEENS5_IJSI_SB_EEEEEEEvNS4_8identityENS4_13SM90_TMA_LOADES1D_vS1E_EENS_8epilogue10collective6detail29Sm90TmaWarpSpecializedAdapterINS1I_15DefaultEpilogueISK_SL_SL_NS1H_6thread17LinearCombinationISK_Li1EffLNS1M_9ScaleType4KindE0ELNS_15FloatRoundStyleE2ESK_EENS1_15EpilogueDefaultEEEEEvvEEEEvNT_6ParamsE,(.L_x_200 - _ZN7cutlass13device_kernelINS_4gemm6kernel13GemmUniversalIN4cute5tupleIJiiiiEEENS1_10collective13CollectiveMmaINS1_34MainloopSm90TmaGmmaWarpSpecializedILi4ENS5_IJNS4_1CILi1EEENSA_ILi2EEESB_EEENS1_32KernelTmaWarpSpecializedPingpongEEENS5_IJNSA_ILi64EEENSA_ILi128EEENSA_ILi32EEEEEENS_10bfloat16_tENS5_IJlSB_lEEESK_SL_NS4_8TiledMMAINS4_8MMA_AtomIJNS4_4SM904GMMA28MMA_64x128x16_F32BF16BF16_SSILNSP_5MajorE0ELSR_0ELNSP_7ScaleInE1ELSS_1EEEEEENS4_6LayoutINS5_IJSB_SB_SB_EEENS5_IJNSA_ILi0EEESX_SX_EEEEENS5_IJNS4_10UnderscoreES10_S10_EEEEENS4_23SM90_TMA_LOAD_MULTICASTENS4_14ComposedLayoutINS4_7SwizzleILi2ELi4ELi3EEENS4_18smem_ptr_flag_bitsILi16EEENSV_INS5_IJNSA_ILi8EEESI_EEENS5_IJSI_SB_EEEEEEEvNS4_8identityENS4_13SM90_TMA_LOADES1D_vS1E_EENS_8epilogue10collective6detail29Sm90TmaWarpSpecializedAdapterINS1I_15DefaultEpilogueISK_SL_SL_NS1H_6thread17LinearCombinationISK_Li1EffLNS1M_9ScaleType4KindE0ELNS_15FloatRoundStyleE2ESK_EENS1_15EpilogueDefaultEEEEEvvEEEEvNT_6ParamsE)
        .other          _ZN7cutlass13device_kernelINS_4gemm6kernel13GemmUniversalIN4cute5tupleIJiiiiEEENS1_10collective13CollectiveMmaINS1_34MainloopSm90TmaGmmaWarpSpecializedILi4ENS5_IJNS4_1CILi1EEENSA_ILi2EEESB_EEENS1_32KernelTmaWarpSpecializedPingpongEEENS5_IJNSA_ILi64EEENSA_ILi128EEENSA_ILi32EEEEEENS_10bfloat16_tENS5_IJlSB_lEEESK_SL_NS4_8TiledMMAINS4_8MMA_AtomIJNS4_4SM904GMMA28MMA_64x128x16_F32BF16BF16_SSILNSP_5MajorE0ELSR_0ELNSP_7ScaleInE1ELSS_1EEEEEENS4_6LayoutINS5_IJSB_SB_SB_EEENS5_IJNSA_ILi0EEESX_SX_EEEEENS5_IJNS4_10UnderscoreES10_S10_EEEEENS4_23SM90_TMA_LOAD_MULTICASTENS4_14ComposedLayoutINS4_7SwizzleILi2ELi4ELi3EEENS4_18smem_ptr_flag_bitsILi16EEENSV_INS5_IJNSA_ILi8EEESI_EEENS5_IJSI_SB_EEEEEEEvNS4_8identityENS4_13SM90_TMA_LOADES1D_vS1E_EENS_8epilogue10collective6detail29Sm90TmaWarpSpecializedAdapterINS1I_15DefaultEpilogueISK_SL_SL_NS1H_6thread17LinearCombinationISK_Li1EffLNS1M_9ScaleType4KindE0ELNS_15FloatRoundStyleE2ESK_EENS1_15EpilogueDefaultEEEEEvvEEEEvNT_6ParamsE,@"STO_CUDA_ENTRY STV_DEFAULT"
_ZN7cutlass13device_kernelINS_4gemm6kernel13GemmUniversalIN4cute5tupleIJiiiiEEENS1_10collective13CollectiveMmaINS1_34MainloopSm90TmaGmmaWarpSpecializedILi4ENS5_IJNS4_1CILi1EEENSA_ILi2EEESB_EEENS1_32KernelTmaWarpSpecializedPingpongEEENS5_IJNSA_ILi64EEENSA_ILi128EEENSA_ILi32EEEEEENS_10bfloat16_tENS5_IJlSB_lEEESK_SL_NS4_8TiledMMAINS4_8MMA_AtomIJNS4_4SM904GMMA28MMA_64x128x16_F32BF16BF16_SSILNSP_5MajorE0ELSR_0ELNSP_7ScaleInE1ELSS_1EEEEEENS4_6LayoutINS5_IJSB_SB_SB_EEENS5_IJNSA_ILi0EEESX_SX_EEEEENS5_IJNS4_10UnderscoreES10_S10_EEEEENS4_23SM90_TMA_LOAD_MULTICASTENS4_14ComposedLayoutINS4_7SwizzleILi2ELi4ELi3EEENS4_18smem_ptr_flag_bitsILi16EEENSV_INS5_IJNSA_ILi8EEESI_EEENS5_IJSI_SB_EEEEEEEvNS4_8identityENS4_13SM90_TMA_LOADES1D_vS1E_EENS_8epilogue10collective6detail29Sm90TmaWarpSpecializedAdapterINS1I_15DefaultEpilogueISK_SL_SL_NS1H_6thread17LinearCombinationISK_Li1EffLNS1M_9ScaleType4KindE0ELNS_15FloatRoundStyleE2ESK_EENS1_15EpilogueDefaultEEEEEvvEEEEvNT_6ParamsE:
[----:B------:R-:W0:Y:S01]  /*0000*/  LDC R1, c[0x0][0x28] ;  /* 0x00000a00ff017b82 */ /* 0x000e220000000800 */
[----:B------:R-:W1:Y:S01]  /*0010*/  S2R R3, SR_TID.X ;  /* 0x0000000000037919 */ /* 0x000e620000002100 */
[----:B------:R-:W-:Y:S01]  /*0020*/  ELECT P0, URZ, PT ;  /* 0x00000000003f782f */ /* 0x000fe20003800000 */
[----:B------:R-:W-:Y:S01]  /*0030*/  BSSY B0, `(.L_x_0) ;  /* 0x0000014000007945 */ /* 0x000fe20003800000 */
[--C-:B-1----:R-:W-:Y:S02]  /*0040*/  SHF.R.U32.HI R0, RZ, 0x5, R3.reuse ;  /* 0x00000005ff007819 */ /* 0x102fe40000011603 */
[----:B------:R-:W-:-:S03]  /*0050*/  SHF.R.U32.HI R5, RZ, 0x7, R3 ;  /* 0x00000007ff057819 */ /* 0x000fc60000011603 */
[----:B------:R-:W1:Y:S02]  /*0060*/  SHFL.IDX PT, R2, R0, RZ, 0x1f ;  /* 0x00001fff00027589 */ /* 0x000e6400000e0000 */
[----:B-1----:R-:W-:Y:S02]  /*0070*/  R2UR UR6, R2 ;  /* 0x00000000020672ca */ /* 0x002fe400000e0000 */
[----:B------:R1:W2:Y:S11]  /*0080*/  SHFL.IDX PT, R2, R5, RZ, 0x1f ;  /* 0x00001fff05027589 */ /* 0x0002b600000e0000 */
[----:B------:R-:W-:-:S02]  /*0090*/  USHF.R.S32.HI UR4, URZ, 0x1f, UR6 ;  /* 0x0000001f3f047899 */ /* 0x000fc40008011406 */
[----:B------:R-:W-:Y:S02]  /*00a0*/  ISETP.NE.OR P0, PT, RZ, UR6, !P0 ;  /* 0x00000006ff007c0c */ /* 0x000fe4000c705670 */
[----:B------:R-:W-:-:S04]  /*00b0*/  ULEA.HI UR4, UR4, UR6, URZ, 0x2 ;  /* 0x0000000604047291 */ /* 0x000fc8000f8f103f */
[----:B------:R-:W-:-:S04]  /*00c0*/  ULOP3.LUT UR4, UR4, 0xfffffffc, URZ, 0xc0, !UPT ;  /* 0xfffffffc04047892 */ /* 0x000fc8000f8ec03f */
[----:B------:R-:W-:-:S03]  /*00d0*/  UIADD3 UR6, UR6, -UR4, URZ ;  /* 0x8000000406067290 */ /* 0x000fc6000fffe03f */
[----:B012---:R-:W-:Y:S09]  /*00e0*/  @P0 BRA `(.L_x_1) ;  /* 0x0000000000200947 */ /* 0x007ff20003800000 */
[----:B------:R-:W-:Y:S02]  /*00f0*/  ULDC.64 UR4, c[0x0][0x198] ;  /* 0x0000660000047ab9 */ /* 0x000fe40000000a00 */
[----:B------:R-:W-:Y:S02]  /*0100*/  UIADD3 UR8, UP0, UR4, 0xf0, URZ ;  /* 0x000000f004087890 */ /* 0x000fe4000ff1e03f */
[----:B------:R-:W-:Y:S02]  /*0110*/  UIADD3 UR4, UP1, UR4, 0x1f0, URZ ;  /* 0x000001f004047890 */ /* 0x000fe4000ff3e03f */
[----:B------:R-:W-:Y:S02]  /*0120*/  UIADD3.X UR9, URZ, UR5, URZ, UP0, !UPT ;  /* 0x000000053f097290 */ /* 0x000fe400087fe43f */
[----:B------:R-:W-:-:S07]  /*0130*/  UIADD3.X UR5, URZ, UR5, URZ, UP1, !UPT ;  /* 0x000000053f057290 */ /* 0x000fce0008ffe43f */
[----:B------:R0:W-:Y:S02]  /*0140*/  UTMACCTL.PF [UR8] ;  /* 0x00000000080079b9 */ /* 0x0001e40008040000 */
[----:B------:R0:W-:Y:S02]  /*0150*/  UTMACCTL.PF [UR4] ;  /* 0x00000000040079b9 */ /* 0x0001e40008040000 */
[----:B0-----:R-:W-:Y:S01]  /*0160*/  NOP ;  /* 0x0000000000007918 */ /* 0x001fe20000000000 */
.L_x_1:
[----:B------:R-:W-:Y:S05]  /*0170*/  BSYNC B0 ;  /* 0x0000000000007941 */ /* 0x000fea0003800000 */
.L_x_0:
[----:B------:R-:W0:Y:S01]  /*0180*/  SHFL.IDX PT, R6, R0, RZ, 0x1f ;  /* 0x00001fff00067589 */ /* 0x000e2200000e0000 */
[----:B------:R-:W-:Y:S01]  /*0190*/  R2UR UR19, R2 ;  /* 0x00000000021372ca */ /* 0x000fe200000e0000 */
[----:B------:R-:W-:Y:S01]  /*01a0*/  UISETP.NE.AND UP0, UPT, UR6, 0x3, UPT ;  /* 0x000000030600788c */ /* 0x000fe2000bf05270 */
[----:B------:R-:W-:-:S03]  /*01b0*/  SHF.R.S32.HI R2, RZ, 0x1f, R3 ;  /* 0x0000001fff027819 */ /* 0x000fc60000011403 */
[----:B------:R-:W-:Y:S01]  /*01c0*/  UISETP.EQ.OR UP0, UPT, UR6, URZ, !UP0 ;  /* 0x0000003f0600728c */ /* 0x000fe2000c702670 */
[----:B------:R-:W-:-:S07]  /*01d0*/  LEA.HI R2, R2, R3, RZ, 0x7 ;  /* 0x0000000302027211 */ /* 0x000fce00078f38ff */
[----:B------:R-:W-:Y:S02]  /*01e0*/  UIADD3 UR14, UR19, -0x1, URZ ;  /* 0xffffffff130e7890 */ /* 0x000fe4000fffe03f */
[----:B------:R-:W-:Y:S02]  /*01f0*/  UISETP.EQ.AND UP0, UPT, UR19, URZ, UP0 ;  /* 0x0000003f1300728c */ /* 0x000fe40008702270 */
[----:B------:R-:W-:Y:S02]  /*0200*/  UISETP.GE.U32.AND UP1, UPT, UR14, 0x2, UPT ;  /* 0x000000020e00788c */ /* 0x000fe4000bf26070 */
[----:B------:R-:W-:Y:S01]  /*0210*/  USEL UR36, URZ, 0x1, !UP0 ;  /* 0x000000013f247887 */ /* 0x000fe2000c000000 */
[----:B0-----:R-:W-:-:S03]  /*0220*/  ISETP.NE.AND P0, PT, R6, RZ, PT ;  /* 0x000000ff0600720c */ /* 0x001fc60003f05270 */
[----:B------:R-:W-:-:S10]  /*0230*/  USEL UR36, UR36, 0x2, UP1 ;  /* 0x0000000224247887 */ /* 0x000fd40008800000 */
[----:B------:R-:W-:Y:S05]  /*0240*/  @P0 BRA `(.L_x_2) ;  /* 0x0000000000580947 */ /* 0x000fea0003800000 */
[----:B------:R-:W0:Y:S01]  /*0250*/  S2UR UR7, SR_CgaCtaId ;  /* 0x00000000000779c3 */ /* 0x000e220000008800 */
[----:B------:R-:W-:Y:S01]  /*0260*/  UMOV UR4, 0x400 ;  /* 0x0000040000047882 */ /* 0x000fe20000000000 */
[----:B------:R-:W-:Y:S01]  /*0270*/  UMOV UR5, 0x1 ;  /* 0x0000000100057882 */ /* 0x000fe20000000000 */
[----:B------:R-:W-:Y:S01]  /*0280*/  UMOV UR8, 0x2 ;  /* 0x0000000200087882 */ /* 0x000fe20000000000 */
[----:B------:R-:W-:Y:S01]  /*0290*/  ELECT P0, URZ, PT ;  /* 0x00000000003f782f */ /* 0x000fe20003800000 */
[----:B------:R-:W-:-:S04]  /*02a0*/  UIADD3 UR8, -UR8, 0x100000, URZ ;  /* 0x0010000008087890 */ /* 0x000fc8000fffe13f */
[----:B------:R-:W-:Y:S02]  /*02b0*/  USHF.L.U32 UR9, UR8, 0xb, URZ ;  /* 0x0000000b08097899 */ /* 0x000fe4000800063f */
[----:B------:R-:W-:Y:S02]  /*02c0*/  USHF.L.U32 UR8, UR8, 0x1, URZ ;  /* 0x0000000108087899 */ /* 0x000fe4000800063f */
[----:B0-----:R-:W-:Y:S02]  /*02d0*/  ULEA UR7, UR7, UR4, 0x18 ;  /* 0x0000000407077291 */ /* 0x001fe4000f8ec03f */
[----:B------:R-:W-:-:S04]  /*02e0*/  UIADD3 UR4, -UR5, 0x100000, URZ ;  /* 0x0010000005047890 */ /* 0x000fc8000fffe13f */
[----:B------:R-:W-:Y:S02]  /*02f0*/  USHF.L.U32 UR5, UR4, 0xb, URZ ;  /* 0x0000000b04057899 */ /* 0x000fe4000800063f */
[----:B------:R-:W-:Y:S01]  /*0300*/  USHF.L.U32 UR4, UR4, 0x1, URZ ;  /* 0x0000000104047899 */ /* 0x000fe2000800063f */
[----:B------:R-:W0:Y:S11]  /*0310*/  FENCE.VIEW.ASYNC.S ;  /* 0x00000000000073c6 */ /* 0x000e360000000000 */
[----:B0-----:R0:W1:Y:S01]  /*0320*/  SYNCS.EXCH.64 URZ, [UR7], UR4 ;  /* 0x00000004073f75b2 */ /* 0x0010620008000100 */
[----:B------:R0:W2:Y:S01]  /*0330*/  SYNCS.EXCH.64 URZ, [UR7+0x20], UR8 ;  /* 0x00002008073f75b2 */ /* 0x0000a20008000100 */
[----:B------:R0:W3:Y:S01]  /*0340*/  SYNCS.EXCH.64 URZ, [UR7+0x8], UR4 ;  /* 0x00000804073f75b2 */ /* 0x0000e20008000100 */
[----:B------:R0:W4:Y:S01]  /*0350*/  SYNCS.EXCH.64 URZ, [UR7+0x28], UR8 ;  /* 0x00002808073f75b2 */ /* 0x0001220008000100 */
[----:B------:R0:W0:Y:S01]  /*0360*/  SYNCS.EXCH.64 URZ, [UR7+0x10], UR4 ;  /* 0x00001004073f75b2 */ /* 0x0000220008000100 */
[----:B------:R0:W0:Y:S01]  /*0370*/  SYNCS.EXCH.64 URZ, [UR7+0x30], UR8 ;  /* 0x00003008073f75b2 */ /* 0x0000220008000100 */
[----:B------:R0:W0:Y:S01]  /*0380*/  SYNCS.EXCH.64 URZ, [UR7+0x18], UR4 ;  /* 0x00001804073f75b2 */ /* 0x0000220008000100 */
[----:B------:R0:W0:Y:S01]  /*0390*/  SYNCS.EXCH.64 URZ, [UR7+0x38], UR8 ;  /* 0x00003808073f75b2 */ /* 0x0000220008000100 */
[----:B------:R-:W-:Y:S01]  /*03a0*/  NOP ;  /* 0x0000000000007918 */ /* 0x000fe20000000000 */
.L_x_2:
[----:B------:R-:W5:Y:S01]  /*03b0*/  SHFL.IDX PT, R10, R0, RZ, 0x1f ;  /* 0x00001fff000a7589 */ /* 0x000f6200000e0000 */
[----:B------:R-:W1:Y:S01]  /*03c0*/  S2UR UR15, SR_CTAID.X ;  /* 0x00000000000f79c3 */ /* 0x000e620000002500 */
[----:B------:R-:W-:Y:S02]  /*03d0*/  ELECT P0, URZ, PT ;  /* 0x00000000003f782f */ /* 0x000fe40003800000 */
[----:B------:R-:W-:Y:S01]  /*03e0*/  SHF.R.S32.HI R11, RZ, 0x1f, R6 ;  /* 0x0000001fff0b7819 */ /* 0x000fe20000011406 */
[----:B------:R1:W2:Y:S01]  /*03f0*/  SHFL.IDX PT, R8, R0, RZ, 0x1f ;  /* 0x00001fff00087589 */ /* 0x0002a200000e0000 */
[----:B------:R-:W-:Y:S02]  /*0400*/  ELECT P1, URZ, PT ;  /* 0x00000000003f782f */ /* 0x000fe40003820000 */
[----:B------:R-:W-:Y:S01]  /*0410*/  LOP3.LUT R2, R2, 0xffffff80, RZ, 0xc0, !PT ;  /* 0xffffff8002027812 */ /* 0x000fe200078ec0ff */
[----:B0-----:R-:W-:Y:S01]  /*0420*/  ULDC UR4, c[0x0][0x150] ;  /* 0x0000540000047ab9 */ /* 0x001fe20000000800 */
[----:B------:R-:W-:Y:S01]  /*0430*/  LEA.HI R11, R11, R6, RZ, 0x2 ;  /* 0x000000060b0b7211 */ /* 0x000fe200078f10ff */
[----:B------:R-:W0:Y:S01]  /*0440*/  S2UR UR8, SR_CTAID.Y ;  /* 0x00000000000879c3 */ /* 0x000e220000002600 */
[----:B------:R-:W-:Y:S01]  /*0450*/  NOP ;  /* 0x0000000000007918 */ /* 0x000fe20000000000 */
[----:B------:R-:W-:Y:S01]  /*0460*/  IMAD.IADD R4, R3, 0x1, -R2 ;  /* 0x0000000103047824 */ /* 0x000fe200078e0a02 */
[----:B------:R-:W-:Y:S01]  /*0470*/  LOP3.LUT R11, R11, 0x3ffffffc, RZ, 0xc0, !PT ;  /* 0x3ffffffc0b0b7812 */ /* 0x000fe200078ec0ff */
[----:B------:R-:W-:Y:S01]  /*0480*/  NOP ;  /* 0x0000000000007918 */ /* 0x000fe20000000000 */
[----:B------:R-:W-:Y:S01]  /*0490*/  ULDC UR17, c[0x0][0x148] ;  /* 0x0000520000117ab9 */ /* 0x000fe20000000800 */
[----:B------:R-:W-:Y:S01]  /*04a0*/  UMOV UR20, 0x80 ;  /* 0x0000008000147882 */ /* 0x000fe20000000000 */
[----:B------:R-:W-:Y:S01]  /*04b0*/  SHF.R.S32.HI R9, RZ, 0x1f, R4 ;  /* 0x0000001fff097819 */ /* 0x000fe20000011404 */
[----:B------:R-:W-:Y:S01]  /*04c0*/  IMAD.IADD R11, R6, 0x1, -R11 ;  /* 0x00000001060b7824 */ /* 0x000fe200078e0a0b */
[----:B------:R-:W-:Y:S01]  /*04d0*/  ULDC UR12, c[0x0][0x144] ;  /* 0x00005100000c7ab9 */ /* 0x000fe20000000800 */
[----:B------:R-:W3:Y:S01]  /*04e0*/  SHFL.IDX PT, R5, R5, RZ, 0x1f ;  /* 0x00001fff05057589 */ /* 0x000ee200000e0000 */
[----:B------:R-:W-:-:S02]  /*04f0*/  LEA.HI R2, R9, R4, RZ, 0x3 ;  /* 0x0000000409027211 */ /* 0x000fc400078f18ff */
[----:B------:R-:W-:Y:S02]  /*0500*/  ISETP.NE.AND P3, PT, RZ, UR19, PT ;  /* 0x00000013ff007c0c */ /* 0x000fe4000bf65270 */
[----:B-----5:R-:W-:Y:S02]  /*0510*/  ISETP.NE.OR P0, PT, R10, RZ, !P0 ;  /* 0x000000ff0a00720c */ /* 0x020fe40004705670 */
[----:B-1----:R-:W-:Y:S02]  /*0520*/  I2FP.F32.U32 R0, UR15 ;  /* 0x0000000f00007c45 */ /* 0x002fe40008201000 */
[----:B--2---:R-:W-:Y:S02]  /*0530*/  ISETP.NE.OR P1, PT, R8, RZ, !P1 ;  /* 0x000000ff0800720c */ /* 0x004fe40004f25670 */
[----:B------:R-:W-:Y:S01]  /*0540*/  SHF.R.S32.HI R7, RZ, 0x3, R2 ;  /* 0x00000003ff077819 */ /* 0x000fe20000011402 */
[----:B------:R-:W-:Y:S01]  /*0550*/  FMUL R0, R0, UR4 ;  /* 0x0000000400007c20 */ /* 0x000fe20008400000 */
[----:B------:R-:W-:Y:S01]  /*0560*/  ULDC UR4, c[0x0][0x154] ;  /* 0x0000550000047ab9 */ /* 0x000fe20000000800 */
[----:B0-----:R-:W-:-:S02]  /*0570*/  I2FP.F32.U32 R6, UR8 ;  /* 0x0000000800067c45 */ /* 0x001fc40008201000 */
[----:B------:R-:W-:Y:S02]  /*0580*/  SHF.R.S32.HI R2, RZ, 0x1f, R2 ;  /* 0x0000001fff027819 */ /* 0x000fe40000011402 */
[----:B------:R-:W-:Y:S01]  /*0590*/  VOTEU.ALL UP2, P0 ;  /* 0x00000000003f7886 */ /* 0x000fe20000040000 */
[----:B------:R-:W-:Y:S01]  /*05a0*/  FMUL R6, R6, UR4 ;  /* 0x0000000406067c20 */ /* 0x000fe20008400000 */
[----:B------:R-:W0:Y:S01]  /*05b0*/  F2I.U32.TRUNC.NTZ R0, R0 ;  /* 0x0000000000007305 */ /* 0x000e22000020f000 */
[----:B------:R-:W-:Y:S01]  /*05c0*/  LEA.HI R2, R2, R7, RZ, 0x2 ;  /* 0x0000000702027211 */ /* 0x000fe200078f10ff */
[----:B------:R-:W-:Y:S01]  /*05d0*/  VOTEU.ALL UP3, P1 ;  /* 0x00000000003f7886 */ /* 0x000fe20000860000 */
[----:B------:R-:W1:Y:S01]  /*05e0*/  @!UP2 S2UR UR11, SR_CgaCtaId ;  /* 0x00000000000ba9c3 */ /* 0x000e620000008800 */
[----:B------:R-:W-:Y:S01]  /*05f0*/  UMOV UR4, 0x20 ;  /* 0x0000002000047882 */ /* 0x000fe20000000000 */
[----:B------:R-:W-:Y:S01]  /*0600*/  LOP3.LUT R2, R2, 0xfffffffc, RZ, 0xc0, !PT ;  /* 0xfffffffc02027812 */ /* 0x000fe200078ec0ff */
[----:B------:R-:W-:Y:S01]  /*0610*/  @!UP2 UMOV UR10, 0x400 ;  /* 0x00000400000aa882 */ /* 0x000fe20000000000 */
[----:B------:R-:W-:-:S04]  /*0620*/  @!UP2 UIADD3 UR4, -UR4, 0x100000, URZ ;  /* 0x001000000404a890 */ /* 0x000fc8000fffe13f */
[----:B------:R-:W-:Y:S02]  /*0630*/  @!UP2 USHF.L.U32 UR5, UR4, 0xb, URZ ;  /* 0x0000000b0405a899 */ /* 0x000fe4000800063f */
[----:B------:R-:W-:Y:S01]  /*0640*/  @!UP2 USHF.L.U32 UR4, UR4, 0x1, URZ ;  /* 0x000000010404a899 */ /* 0x000fe2000800063f */
[----:B------:R-:W2:Y:S01]  /*0650*/  F2I.U32.TRUNC.NTZ R6, R6 ;  /* 0x0000000600067305 */ /* 0x000ea2000020f000 */
[----:B------:R-:W-:Y:S01]  /*0660*/  VOTEU.ALL UP0, P0 ;  /* 0x00000000003f7886 */ /* 0x000fe20000000000 */
[----:B------:R-:W-:Y:S01]  /*0670*/  IMAD.IADD R2, R7, 0x1, -R2 ;  /* 0x0000000107027824 */ /* 0x000fe200078e0a02 */
[----:B------:R-:W5:Y:S01]  /*0680*/  @!UP3 S2UR UR18, SR_CgaCtaId ;  /* 0x000000000012b9c3 */ /* 0x000f620000008800 */
[----:B------:R-:W-:Y:S01]  /*0690*/  VOTEU.ALL UP1, P0 ;  /* 0x00000000003f7886 */ /* 0x000fe20000020000 */
[----:B------:R-:W-:Y:S01]  /*06a0*/  @!UP3 UMOV UR16, 0x400 ;  /* 0x000004000010b882 */ /* 0x000fe20000000000 */
[----:B------:R-:W-:Y:S01]  /*06b0*/  IMAD R2, R11, 0x4, R2 ;  /* 0x000000040b027824 */ /* 0x000fe200078e0202 */
[----:B0-----:R-:W-:Y:S01]  /*06c0*/  R2UR UR7, R0 ;  /* 0x00000000000772ca */ /* 0x001fe200000e0000 */
[----:B------:R-:W-:Y:S01]  /*06d0*/  VOTEU.ALL UP4, P1 ;  /* 0x00000000003f7886 */ /* 0x000fe20000880000 */
[----:B------:R-:W-:Y:S01]  /*06e0*/  VOTEU.ALL UP5, P1 ;  /* 0x00000000003f7886 */ /* 0x000fe200008a0000 */
[----:B------:R-:W-:Y:S01]  /*06f0*/  IMAD.SHL.U32 R7, R2, 0x4, RZ ;  /* 0x0000000402077824 */ /* 0x000fe200078e00ff */
[----:B------:R-:W0:Y:S01]  /*0700*/  LDC R0, c[0x0][0x140] ;  /* 0x00005000ff007b82 */ /* 0x000e220000000800 */
[----:B------:R-:W-:-:S02]  /*0710*/  LOP3.LUT P0, RZ, R4, 0x7, RZ, 0xc0, !PT ;  /* 0x0000000704ff7812 */ /* 0x000fc4000780c0ff */
[----:B--2---:R-:W-:Y:S02]  /*0720*/  R2UR UR9, R6 ;  /* 0x00000000060972ca */ /* 0x004fe400000e0000 */
[----:B------:R-:W-:Y:S01]  /*0730*/  LOP3.LUT R22, R2, 0xc, R7, 0x78, !PT ;  /* 0x0000000c02167812 */ /* 0x000fe200078e7807 */
[----:B-1----:R-:W-:Y:S02]  /*0740*/  @!UP2 ULEA UR13, UR11, UR10, 0x18 ;  /* 0x0000000a0b0da291 */ /* 0x002fe4000f8ec03f */
[----:B------:R-:W-:-:S04]  /*0750*/  @!UP3 UIADD3 UR10, -UR20, 0x100000, URZ ;  /* 0x00100000140ab890 */ /* 0x000fc8000fffe13f */
[----:B------:R-:W-:Y:S02]  /*0760*/  @!UP3 USHF.L.U32 UR11, UR10, 0xb, URZ ;  /* 0x0000000b0a0bb899 */ /* 0x000fe4000800063f */
[----:B------:R-:W-:Y:S01]  /*0770*/  @!UP3 USHF.L.U32 UR10, UR10, 0x1, URZ ;  /* 0x000000010a0ab899 */ /* 0x000fe2000800063f */
[----:B------:R-:W-:Y:S01]  /*0780*/  ISETP.LT.U32.AND P0, PT, R22, 0x2, !P0 ;  /* 0x000000021600780c */ /* 0x000fe20004701070 */
[----:B------:R-:W-:Y:S01]  /*0790*/  UIADD3 UR7, -UR7, URZ, URZ ;  /* 0x0000003f07077290 */ /* 0x000fe2000fffe13f */
[----:B------:R-:W-:Y:S01]  /*07a0*/  VOTEU.ALL UP2, P1 ;  /* 0x00000000003f7886 */ /* 0x000fe20000840000 */
[----:B-----5:R-:W-:Y:S02]  /*07b0*/  @!UP3 ULEA UR16, UR18, UR16, 0x18 ;  /* 0x000000101210b291 */ /* 0x020fe4000f8ec03f */
[----:B------:R-:W-:Y:S01]  /*07c0*/  UIADD3 UR9, -UR9, URZ, URZ ;  /* 0x0000003f09097290 */ /* 0x000fe2000fffe13f */
[----:B------:R-:W1:Y:S02]  /*07d0*/  FENCE.VIEW.ASYNC.S ;  /* 0x00000000000073c6 */ /* 0x000e640000000000 */
[----:B-1----:R-:W1:Y:S01]  /*07e0*/  @!UP0 SYNCS.EXCH.64 URZ, [UR13+0x70], UR4 ;  /* 0x000070040d3f85b2 */ /* 0x002e620008000100 */
[----:B------:R-:W-:Y:S01]  /*07f0*/  UIMAD UR7, UR12, UR7, UR15 ;  /* 0x000000070c0772a4 */ /* 0x000fe2000f8e020f */
[----:B------:R-:W-:Y:S01]  /*0800*/  VOTEU.ALL UP3, P1 ;  /* 0x00000000003f7886 */ /* 0x000fe20000860000 */
[----:B0-----:R-:W-:Y:S01]  /*0810*/  ISETP.EQ.U32.AND P2, PT, R0, 0x1, PT ;  /* 0x000000010000780c */ /* 0x001fe20003f42070 */
[----:B------:R0:W2:Y:S01]  /*0820*/  @!UP1 SYNCS.EXCH.64 URZ, [UR13+0x78], UR4 ;  /* 0x000078040d3f95b2 */ /* 0x0000a20008000100 */
[----:B------:R-:W-:Y:S01]  /*0830*/  NOP ;  /* 0x0000000000007918 */ /* 0x000fe20000000000 */
[----:B0-----:R-:W-:Y:S01]  /*0840*/  UIMAD UR4, UR17, UR9, UR8 ;  /* 0x00000009110472a4 */ /* 0x001fe2000f8e0208 */
[----:B------:R0:W0:Y:S05]  /*0850*/  @!UP2 SYNCS.EXCH.64 URZ, [UR16+0x50], UR10 ;  /* 0x0000500a103fa5b2 */ /* 0x00002a0008000100 */
[----:B------:R-:W-:-:S04]  /*0860*/  ISETP.NE.AND P1, PT, R22, UR4, PT ;  /* 0x0000000416007c0c */ /* 0x000fc8000bf25270 */
[----:B------:R-:W-:-:S04]  /*0870*/  ISETP.EQ.OR P1, PT, RZ, UR7, !P1 ;  /* 0x00000007ff007c0c */ /* 0x000fc8000cf22670 */
[----:B------:R-:W-:-:S04]  /*0880*/  PLOP3.LUT P0, PT, P0, P1, PT, 0x80, 0x0 ;  /* 0x000000000000781c */ /* 0x000fc80000703070 */
[----:B------:R-:W-:Y:S01]  /*0890*/  P2R R97, PR, RZ, 0x1 ;  /* 0x00000001ff617803 */ /* 0x000fe20000000000 */
[----:B------:R0:W0:Y:S01]  /*08a0*/  @!UP3 SYNCS.EXCH.64 URZ, [UR16+0x58], UR10 ;  /* 0x0000580a103fb5b2 */ /* 0x0000220008000100 */
[----:B------:R0:W0:Y:S01]  /*08b0*/  @!UP4 SYNCS.EXCH.64 URZ, [UR16+0x60], UR10 ;  /* 0x0000600a103fc5b2 */ /* 0x0000220008000100 */
[----:B------:R0:W0:Y:S01]  /*08c0*/  @!UP5 SYNCS.EXCH.64 URZ, [UR16+0x68], UR10 ;  /* 0x0000680a103fd5b2 */ /* 0x0000220008000100 */
[----:B------:R-:W-:Y:S01]  /*08d0*/  NOP ;  /* 0x0000000000007918 */ /* 0x000fe20000000000 */
[----:B-123--:R-:W-:Y:S05]  /*08e0*/  @!P2 BRA `(.L_x_3) ;  /* 0x000000000008a947 */ /* 0x00efea0003800000 */
[----:B0---4-:R-:W-:Y:S01]  /*08f0*/  UCGABAR_ARV ;  /* 0x00000000000079c7 */ /* 0x011fe20008000000 */
[----:B------:R-:W-:Y:S05]  /*0900*/  BRA `(.L_x_4) ;  /* 0x0000000000047947 */ /* 0x000fea0003800000 */
.L_x_3:
[----:B0---4-:R-:W-:Y:S01]  /*0910*/  NOP ;  /* 0x0000000000007918 */ /* 0x011fe20000000000 */
.L_x_4:
[----:B------:R-:W-:Y:S01]  /*0920*/  ULDC.64 UR4, c[0x0][0x598] ;  /* 0x0001660000047ab9 */ /* 0x000fe20000000a00 */
[----:B------:R-:W-:Y:S01]  /*0930*/  ULDC.64 UR52, c[0x0][0x208] ;  /* 0x0000820000347ab9 */ /* 0x000fe20000000a00 */
[----:B------:R-:W-:-:S04]  /*0940*/  ISETP.NE.U32.AND P0, PT, RZ, UR4, PT ;  /* 0x00000004ff007c0c */ /* 0x000fc8000bf05070 */
[----:B------:R-:W-:-:S13]  /*0950*/  ISETP.NE.AND.EX P0, PT, RZ, UR5, PT, P0 ;  /* 0x00000005ff007c0c */ /* 0x000fda000bf05300 */
[----:B------:R-:W-:Y:S05]  /*0960*/  @!P0 BRA `(.L_x_5) ;  /* 0x00000000001c8947 */ /* 0x000fea0003800000 */
[----:B------:R-:W0:Y:S02]  /*0970*/  LDC.64 R6, c[0x0][0x598] ;  /* 0x00016600ff067b82 */ /* 0x000e240000000a00 */
[----:B0-----:R-:W2:Y:S02]  /*0980*/  LDG.E.64 R6, desc[UR52][R6.64] ;  /* 0x0000003406067981 */ /* 0x001ea4000c1e1b00 */
[----:B--2---:R-:W-:-:S04]  /*0990*/  ISETP.NE.U32.AND P0, PT, R6, RZ, PT ;  /* 0x000000ff0600720c */ /* 0x004fc80003f05070 */
[----:B------:R-:W-:-:S13]  /*09a0*/  ISETP.NE.AND.EX P0, PT, R7, RZ, PT, P0 ;  /* 0x000000ff0700720c */ /* 0x000fda0003f05300 */
[----:B------:R-:W-:Y:S05]  /*09b0*/  @!P0 BRA `(.L_x_5) ;  /* 0x0000000000088947 */ /* 0x000fea0003800000 */
[----:B------:R0:W5:Y:S01]  /*09c0*/  LD.E R23, desc[UR52][R6.64] ;  /* 0x0000003406177980 */ /* 0x000162000c101900 */
[----:B------:R-:W-:Y:S05]  /*09d0*/  BRA `(.L_x_6) ;  /* 0x0000000000247947 */ /* 0x000fea0003800000 */
.L_x_5:
[----:B------:R-:W-:Y:S02]  /*09e0*/  ULDC.64 UR4, c[0x0][0x588] ;  /* 0x0001620000047ab9 */ /* 0x000fe40000000a00 */
[----:B------:R-:W-:-:S04]  /*09f0*/  ISETP.NE.U32.AND P0, PT, RZ, UR4, PT ;  /* 0x00000004ff007c0c */ /* 0x000fc8000bf05070 */
[----:B------:R-:W-:-:S13]  /*0a00*/  ISETP.NE.AND.EX P0, PT, RZ, UR5, PT, P0 ;  /* 0x00000005ff007c0c */ /* 0x000fda000bf05300 */
[----:B------:R-:W-:Y:S05]  /*0a10*/  @!P0 BRA `(.L_x_7) ;  /* 0x00000000000c8947 */ /* 0x000fea0003800000 */
[----:B------:R-:W0:Y:S02]  /*0a20*/  LDC.64 R6, c[0x0][0x588] ;  /* 0x00016200ff067b82 */ /* 0x000e240000000a00 */
[----:B0-----:R1:W5:Y:S01]  /*0a30*/  LDG.E R23, desc[UR52][R6.64] ;  /* 0x0000003406177981 */ /* 0x001362000c1e1900 */
[----:B------:R-:W-:Y:S05]  /*0a40*/  BRA `(.L_x_6) ;  /* 0x0000000000087947 */ /* 0x000fea0003800000 */
.L_x_7:
[----:B------:R-:W-:Y:S02]  /*0a50*/  ULDC UR4, c[0x0][0x580] ;  /* 0x0001600000047ab9 */ /* 0x000fe40000000800 */
[----:B------:R-:W-:-:S07]  /*0a60*/  IMAD.U32 R23, RZ, RZ, UR4 ;  /* 0x00000004ff177e24 */ /* 0x000fce000f8e00ff */
.L_x_6:
[----:B------:R-:W-:Y:S02]  /*0a70*/  ULDC.64 UR4, c[0x0][0x5a0] ;  /* 0x0001680000047ab9 */ /* 0x000fe40000000a00 */
[----:B------:R-:W-:-:S04]  /*0a80*/  ISETP.NE.U32.AND P0, PT, RZ, UR4, PT ;  /* 0x00000004ff007c0c */ /* 0x000fc8000bf05070 */
[----:B------:R-:W-:-:S13]  /*0a90*/  ISETP.NE.AND.EX P0, PT, RZ, UR5, PT, P0 ;  /* 0x00000005ff007c0c */ /* 0x000fda000bf05300 */
[----:B------:R-:W-:Y:S05]  /*0aa0*/  @!P0 BRA `(.L_x_8) ;  /* 0x00000000001c8947 */ /* 0x000fea0003800000 */
[----:B01----:R-:W0:Y:S02]  /*0ab0*/  LDC.64 R6, c[0x0][0x5a0] ;  /* 0x00016800ff067b82 */ /* 0x003e240000000a00 */
[----:B0-----:R-:W2:Y:S02]  /*0ac0*/  LDG.E.64 R6, desc[UR52][R6.64] ;  /* 0x0000003406067981 */ /* 0x001ea4000c1e1b00 */
[----:B--2---:R-:W-:-:S04]  /*0ad0*/  ISETP.NE.U32.AND P0, PT, R6, RZ, PT ;  /* 0x000000ff0600720c */ /* 0x004fc80003f05070 */
[----:B------:R-:W-:-:S13]  /*0ae0*/  ISETP.NE.AND.EX P0, PT, R7, RZ, PT, P0 ;  /* 0x000000ff0700720c */ /* 0x000fda0003f05300 */
[----:B------:R-:W-:Y:S05]  /*0af0*/  @!P0 BRA `(.L_x_8) ;  /* 0x0000000000088947 */ /* 0x000fea0003800000 */
[----:B------:R0:W5:Y:S01]  /*0b00*/  LD.E R88, desc[UR52][R6.64] ;  /* 0x0000003406587980 */ /* 0x000162000c101900 */
[----:B------:R-:W-:Y:S05]  /*0b10*/  BRA `(.L_x_9) ;  /* 0x0000000000247947 */ /* 0x000fea0003800000 */
.L_x_8:
[----:B------:R-:W-:Y:S02]  /*0b20*/  ULDC.64 UR4, c[0x0][0x590] ;  /* 0x0001640000047ab9 */ /* 0x000fe40000000a00 */
[----:B------:R-:W-:-:S04]  /*0b30*/  ISETP.NE.U32.AND P0, PT, RZ, UR4, PT ;  /* 0x00000004ff007c0c */ /* 0x000fc8000bf05070 */
[----:B------:R-:W-:-:S13]  /*0b40*/  ISETP.NE.AND.EX P0, PT, RZ, UR5, PT, P0 ;  /* 0x00000005ff007c0c */ /* 0x000fda000bf05300 */
[----:B------:R-:W-:Y:S05]  /*0b50*/  @!P0 BRA `(.L_x_10) ;  /* 0x00000000000c8947 */ /* 0x000fea0003800000 */
[----:B------:R-:W2:Y:S02]  /*0b60*/  LDC.64 R88, c[0x0][0x590] ;  /* 0x00016400ff587b82 */ /* 0x000ea40000000a00 */
[----:B--2---:R2:W5:Y:S01]  /*0b70*/  LDG.E R88, desc[UR52][R88.64] ;  /* 0x0000003458587981 */ /* 0x004562000c1e1900 */
[----:B------:R-:W-:Y:S05]  /*0b80*/  BRA `(.L_x_9) ;  /* 0x0000000000087947 */ /* 0x000fea0003800000 */
.L_x_10:
[----:B------:R-:W-:Y:S02]  /*0b90*/  ULDC UR4, c[0x0][0x584] ;  /* 0x0001610000047ab9 */ /* 0x000fe40000000800 */
[----:B------:R-:W-:-:S07]  /*0ba0*/  IMAD.U32 R88, RZ, RZ, UR4 ;  /* 0x00000004ff587e24 */ /* 0x000fce000f8e00ff */
.L_x_9:
[----:B------:R-:W-:Y:S01]  /*0bb0*/  ULDC UR4, c[0x0][0x65c] ;  /* 0x0001970000047ab9 */ /* 0x000fe20000000800 */
[----:B01----:R-:W0:Y:S01]  /*0bc0*/  LDC.64 R6, c[0x0][0x650] ;  /* 0x00019400ff067b82 */ /* 0x003e220000000a00 */
[----:B------:R-:W-:Y:S01]  /*0bd0*/  UISETP.NE.AND UP2, UPT, UR4, 0x1, UPT ;  /* 0x000000010400788c */ /* 0x000fe2000bf45270 */
[----:B------:R-:W-:Y:S01]  /*0be0*/  IMAD.MOV.U32 R18, RZ, RZ, -0x1 ;  /* 0xffffffffff127424 */ /* 0x000fe200078e00ff */
[----:B------:R-:W-:Y:S01]  /*0bf0*/  UISETP.NE.AND UP0, UPT, UR19, 0x2, UPT ;  /* 0x000000021300788c */ /* 0x000fe2000bf05270 */
[----:B------:R-:W-:Y:S01]  /*0c00*/  IMAD.MOV.U32 R2, RZ, RZ, -0x1 ;  /* 0xffffffffff027424 */ /* 0x000fe200078e00ff */
[----:B------:R-:W-:Y:S01]  /*0c10*/  UP2UR UR38, UPR, URZ, 0x4 ;  /* 0x000000043f267883 */ /* 0x000fe20008000000 */
[----:B------:R-:W-:-:S06]  /*0c20*/  IMAD.MOV.U32 R19, RZ, RZ, -0x1 ;  /* 0xffffffffff137424 */ /* 0x000fcc00078e00ff */
[----:B------:R-:W-:Y:S01]  /*0c30*/  @UP2 ULDC UR12, c[0x0][0x10] ;  /* 0x00000400000c2ab9 */ /* 0x000fe20000000800 */
[----:B------:R-:W-:Y:S01]  /*0c40*/  @UP2 UMOV UR4, UR8 ;  /* 0x0000000800042c82 */ /* 0x000fe20008000000 */
[----:B------:R-:W-:Y:S01]  /*0c50*/  @UP2 UMOV UR5, URZ ;  /* 0x0000003f00052c82 */ /* 0x000fe20008000000 */
[----:B------:R-:W-:Y:S01]  /*0c60*/  @!UP2 ULDC UR16, c[0x0][0xc] ;  /* 0x000003000010aab9 */ /* 0x000fe20000000800 */
[----:B------:R-:W-:Y:S01]  /*0c70*/  @UP2 UIMAD.WIDE.U32 UR12, UR15, UR12, UR4 ;  /* 0x0000000c0f0c22a5 */ /* 0x000fe2000f8e0004 */
[----:B------:R-:W-:Y:S02]  /*0c80*/  ULDC UR10, c[0x0][0xc] ;  /* 0x00000300000a7ab9 */ /* 0x000fe40000000800 */
[----:B------:R-:W-:Y:S01]  /*0c90*/  @UP2 UMOV UR4, URZ ;  /* 0x0000003f00042c82 */ /* 0x000fe20008000000 */
[----:B------:R-:W-:Y:S01]  /*0ca0*/  UMOV UR5, URZ ;  /* 0x0000003f00057c82 */ /* 0x000fe20008000000 */
[----:B------:R-:W-:Y:S01]  /*0cb0*/  @UP2 UIADD3 UR18, UR13, UR4, URZ ;  /* 0x000000040d122290 */ /* 0x000fe2000fffe03f */
[----:B------:R-:W-:-:S02]  /*0cc0*/  ULDC UR11, c[0x0][0x10] ;  /* 0x00000400000b7ab9 */ /* 0x000fc40000000800 */
[----:B------:R-:W-:Y:S01]  /*0cd0*/  UMOV UR4, UR15 ;  /* 0x0000000f00047c82 */ /* 0x000fe20008000000 */
[----:B------:R-:W-:Y:S02]  /*0ce0*/  UIMAD.WIDE.U32 UR10, UR10, UR11, URZ ;  /* 0x0000000b0a0a72a5 */ /* 0x000fe4000f8e003f */
[----:B------:R-:W-:Y:S01]  /*0cf0*/  @!UP2 UIMAD.WIDE.U32 UR4, UR8, UR16, UR4 ;  /* 0x000000100804a2a5 */ /* 0x000fe2000f8e0004 */
[----:B------:R-:W-:Y:S02]  /*0d00*/  ULDC UR13, c[0x0][0x14] ;  /* 0x00000500000d7ab9 */ /* 0x000fe40000000800 */
[----:B------:R-:W-:Y:S02]  /*0d10*/  UIMAD.WIDE.U32 UR50, UR10, UR13, URZ ;  /* 0x0000000d0a3272a5 */ /* 0x000fe4000f8e003f */
[----:B------:R-:W-:Y:S02]  /*0d20*/  UIMAD UR37, UR11, UR13, URZ ;  /* 0x0000000d0b2572a4 */ /* 0x000fe4000f8e023f */
[----:B------:R-:W-:Y:S01]  /*0d30*/  @!UP2 UMOV UR12, UR4 ;  /* 0x00000004000cac82 */ /* 0x000fe20008000000 */
[----:B------:R-:W-:Y:S01]  /*0d40*/  @!UP2 UMOV UR18, UR5 ;  /* 0x000000050012ac82 */ /* 0x000fe20008000000 */
[----:B------:R-:W-:-:S02]  /*0d50*/  UIADD3 UR37, UR51, UR37, URZ ;  /* 0x0000002533257290 */ /* 0x000fc4000fffe03f */
[----:B------:R-:W-:-:S04]  /*0d60*/  UIADD3 UR4, UP1, UR12, UR50, URZ ;  /* 0x000000320c047290 */ /* 0x000fc8000ff3e03f */
[----:B------:R-:W-:Y:S02]  /*0d70*/  UIADD3.X UR5, UR18, UR37, URZ, UP1, !UPT ;  /* 0x0000002512057290 */ /* 0x000fe40008ffe43f */
[----:B------:R-:W-:Y:S02]  /*0d80*/  USEL UR4, UR4, UR12, !UP0 ;  /* 0x0000000c04047287 */ /* 0x000fe4000c000000 */
[----:B------:R-:W-:-:S04]  /*0d90*/  USEL UR5, UR5, UR18, !UP0 ;  /* 0x0000001205057287 */ /* 0x000fc8000c000000 */
[----:B0-----:R-:W-:Y:S01]  /*0da0*/  ISETP.LE.U32.AND P0, PT, R6, UR4, PT ;  /* 0x0000000406007c0c */ /* 0x001fe2000bf03070 */
[----:B------:R-:W-:Y:S02]  /*0db0*/  IMAD.U32 R16, RZ, RZ, UR4 ;  /* 0x00000004ff107e24 */ /* 0x000fe4000f8e00ff */
[----:B------:R-:W-:Y:S02]  /*0dc0*/  IMAD.U32 R0, RZ, RZ, UR5 ;  /* 0x00000005ff007e24 */ /* 0x000fe4000f8e00ff */
[----:B------:R-:W-:-:S03]  /*0dd0*/  IMAD.U32 R17, RZ, RZ, UR5 ;  /* 0x00000005ff117e24 */ /* 0x000fc6000f8e00ff */
[----:B------:R-:W-:Y:S02]  /*0de0*/  ISETP.GE.U32.AND.EX P0, PT, R0, R7, PT, P0 ;  /* 0x000000070000720c */ /* 0x000fe40003f06100 */
[----:B------:R-:W-:-:S11]  /*0df0*/  PRMT R0, RZ, 0x7610, R0 ;  /* 0x00007610ff007816 */ /* 0x000fd60000000000 */
[----:B------:R-:W-:Y:S05]  /*0e00*/  @P0 BRA `(.L_x_11) ;  /* 0x0000000400500947 */ /* 0x000fea0003800000 */
[----:B------:R-:W-:Y:S01]  /*0e10*/  ULDC.64 UR18, c[0x0][0x628] ;  /* 0x00018a0000127ab9 */ /* 0x000fe20000000a00 */
[C---:B------:R-:W-:Y:S01]  /*0e20*/  R2UR UR20, R16.reuse ;  /* 0x00000000101472ca */ /* 0x040fe200000e0000 */
[----:B------:R-:W-:Y:S01]  /*0e30*/  ULDC UR16, c[0x0][0x630] ;  /* 0x00018c0000107ab9 */ /* 0x000fe20000000800 */
[----:B------:R-:W-:Y:S02]  /*0e40*/  ISETP.NE.U32.AND P0, PT, RZ, UR18, PT ;  /* 0x00000012ff007c0c */ /* 0x000fe4000bf05070 */
[----:B------:R-:W-:Y:S02]  /*0e50*/  R2UR UR4, R16 ;  /* 0x00000000100472ca */ /* 0x000fe400000e0000 */
[----:B------:R-:W-:Y:S02]  /*0e60*/  ISETP.NE.AND.EX P0, PT, RZ, UR19, PT, P0 ;  /* 0x00000013ff007c0c */ /* 0x000fe4000bf05300 */
[----:B------:R-:W-:-:S11]  /*0e70*/  R2UR UR5, R17 ;  /* 0x00000000110572ca */ /* 0x000fd600000e0000 */
[----:B------:R-:W-:Y:S05]  /*0e80*/  @!P0 BRA `(.L_x_12) ;  /* 0x0000000000308947 */ /* 0x000fea0003800000 */
[----:B------:R-:W-:Y:S01]  /*0e90*/  R2UR UR4, R16 ;  /* 0x00000000100472ca */ /* 0x000fe200000e0000 */
[----:B------:R-:W-:Y:S01]  /*0ea0*/  ULDC UR12, c[0x0][0x634] ;  /* 0x00018d00000c7ab9 */ /* 0x000fe20000000800 */
[----:B------:R-:W-:-:S11]  /*0eb0*/  R2UR UR15, R17 ;  /* 0x00000000110f72ca */ /* 0x000fd600000e0000 */
[----:B------:R-:W-:-:S04]  /*0ec0*/  UIADD3 UR12, UP1, UR4, UR12, URZ ;  /* 0x0000000c040c7290 */ /* 0x000fc8000ff3e03f */
[----:B------:R-:W-:-:S04]  /*0ed0*/  UIADD3.X UR15, URZ, UR15, URZ, UP1, !UPT ;  /* 0x0000000f3f0f7290 */ /* 0x000fc80008ffe43f */
[----:B------:R-:W-:-:S04]  /*0ee0*/  UIMAD.WIDE.U32 UR4, UR15, UR18, URZ ;  /* 0x000000120f0472a5 */ /* 0x000fc8000f8e003f */
[----:B------:R-:W-:Y:S02]  /*0ef0*/  UIMAD.WIDE.U32 UR10, UP1, UR12, UR19, UR4 ;  /* 0x000000130c0a72a5 */ /* 0x000fe4000f820004 */
[----:B------:R-:W-:Y:S02]  /*0f00*/  UIMAD.WIDE.U32 UR4, UR12, UR18, URZ ;  /* 0x000000120c0472a5 */ /* 0x000fe4000f8e003f */
[----:B------:R-:W-:Y:S02]  /*0f10*/  UIADD3.X UR13, URZ, URZ, URZ, UP1, !UPT ;  /* 0x0000003f3f0d7290 */ /* 0x000fe40008ffe43f */
[----:B------:R-:W-:Y:S01]  /*0f20*/  UIADD3 URZ, UP1, UR5, UR10, URZ ;  /* 0x0000000a053f7290 */ /* 0x000fe2000ff3e03f */
[----:B------:R-:W-:-:S03]  /*0f30*/  UMOV UR12, UR11 ;  /* 0x0000000b000c7c82 */ /* 0x000fc60008000000 */
[----:B------:R-:W-:-:S12]  /*0f40*/  UIMAD.WIDE.U32.X UR4, UR15, UR19, UR12, UP1 ;  /* 0x000000130f0472a5 */ /* 0x000fd800088e040c */
.L_x_12:
[----:B------:R-:W-:Y:S01]  /*0f50*/  USHF.R.U64 UR4, UR4, UR16, UR5 ;  /* 0x0000001004047299 */ /* 0x000fe20008001205 */
[----:B------:R-:W-:Y:S01]  /*0f60*/  R2UR UR11, R17 ;  /* 0x00000000110b72ca */ /* 0x000fe200000e0000 */
[----:B------:R-:W-:Y:S02]  /*0f70*/  USHF.R.U32.HI UR5, URZ, UR16, UR5 ;  /* 0x000000103f057299 */ /* 0x000fe40008011605 */
[----:B------:R-:W-:Y:S01]  /*0f80*/  UIADD3 UR12, UP1, URZ, -UR4, URZ ;  /* 0x800000043f0c7290 */ /* 0x000fe2000ff3e03f */
[----:B------:R-:W-:Y:S01]  /*0f90*/  ULDC.64 UR18, c[0x0][0x620] ;  /* 0x0001880000127ab9 */ /* 0x000fe20000000a00 */
[----:B------:R-:W-:Y:S02]  /*0fa0*/  UISETP.NE.AND UP2, UPT, UR38, URZ, UPT ;  /* 0x0000003f2600728c */ /* 0x000fe4000bf45270 */
[----:B------:R-:W-:Y:S01]  /*0fb0*/  UIADD3.X UR5, URZ, ~UR5, URZ, UP1, !UPT ;  /* 0x800000053f057290 */ /* 0x000fe20008ffe43f */
[----:B------:R-:W-:Y:S01]  /*0fc0*/  UMOV UR10, UR20 ;  /* 0x00000014000a7c82 */ /* 0x000fe20008000000 */
[----:B------:R-:W-:-:S02]  /*0fd0*/  ULDC UR13, c[0x0][0x618] ;  /* 0x00018600000d7ab9 */ /* 0x000fc40000000800 */
[----:B------:R-:W-:Y:S02]  /*0fe0*/  UIMAD UR5, UR5, UR18, URZ ;  /* 0x00000012050572a4 */ /* 0x000fe4000f8e023f */
[----:B------:R-:W-:Y:S02]  /*0ff0*/  UIMAD.WIDE.U32 UR10, UR12, UR18, UR10 ;  /* 0x000000120c0a72a5 */ /* 0x000fe4000f8e000a */
[----:B------:R-:W-:Y:S02]  /*1000*/  UIMAD UR12, UR12, UR19, UR5 ;  /* 0x000000130c0c72a4 */ /* 0x000fe4000f8e0205 */
[----:B------:R-:W-:Y:S02]  /*1010*/  @UP2 UIMAD UR7, UR17, UR9, UR8 ;  /* 0x00000009110722a4 */ /* 0x000fe4000f8e0208 */
[----:B------:R-:W-:Y:S01]  /*1020*/  UIADD3 UR11, UR11, UR12, URZ ;  /* 0x0000000c0b0b7290 */ /* 0x000fe2000fffe03f */
[----:B------:R-:W-:Y:S01]  /*1030*/  ULDC.64 UR8, c[0x0][0x640] ;  /* 0x0001900000087ab9 */ /* 0x000fe20000000a00 */
[----:B------:R-:W-:-:S02]  /*1040*/  ULDC UR15, c[0x0][0x608] ;  /* 0x00018200000f7ab9 */ /* 0x000fc40000000800 */
[----:B------:R-:W-:Y:S01]  /*1050*/  USHF.R.U64 UR20, UR10, UR13, UR11 ;  /* 0x0000000d0a147299 */ /* 0x000fe2000800120b */
[----:B------:R-:W-:Y:S01]  /*1060*/  ISETP.NE.U32.AND P0, PT, RZ, UR8, PT ;  /* 0x00000008ff007c0c */ /* 0x000fe2000bf05070 */
[----:B------:R-:W-:Y:S01]  /*1070*/  USHF.R.U32.HI UR11, URZ, UR13, UR11 ;  /* 0x0000000d3f0b7299 */ /* 0x000fe2000801160b */
[----:B------:R-:W-:Y:S02]  /*1080*/  ULDC UR21, c[0x0][0x658] ;  /* 0x0001960000157ab9 */ /* 0x000fe40000000800 */
[----:B------:R-:W-:Y:S01]  /*1090*/  ISETP.NE.AND.EX P0, PT, RZ, UR9, PT, P0 ;  /* 0x00000009ff007c0c */ /* 0x000fe2000bf05300 */
[----:B------:R-:W-:Y:S02]  /*10a0*/  USHF.R.U64 UR25, UR20, UR15, UR11 ;  /* 0x0000000f14197299 */ /* 0x000fe4000800120b */
[----:B------:R-:W-:Y:S01]  /*10b0*/  USHF.R.U32.HI UR11, URZ, UR15, UR11 ;  /* 0x0000000f3f0b7299 */ /* 0x000fe2000801160b */
[----:B------:R-:W-:Y:S01]  /*10c0*/  UMOV UR10, 0xffffffff ;  /* 0xffffffff000a7882 */ /* 0x000fe20000000000 */
[----:B------:R-:W-:Y:S01]  /*10d0*/  ULDC UR5, c[0x0][0x600] ;  /* 0x0001800000057ab9 */ /* 0x000fe20000000800 */
[----:B------:R-:W-:-:S02]  /*10e0*/  USHF.L.U32 UR10, UR10, UR21, URZ ;  /* 0x000000150a0a7299 */ /* 0x000fc4000800063f */
[----:B------:R-:W-:Y:S02]  /*10f0*/  USHF.R.U64 UR26, UR25, UR21, UR11 ;  /* 0x00000015191a7299 */ /* 0x000fe4000800120b */
[----:B------:R-:W-:Y:S02]  /*1100*/  ULOP3.LUT UR15, URZ, UR10, URZ, 0x33, !UPT ;  /* 0x0000000a3f0f7292 */ /* 0x000fe4000f8e333f */
[----:B------:R-:W-:Y:S02]  /*1110*/  UIADD3 UR19, UR5, -0x1, URZ ;  /* 0xffffffff05137890 */ /* 0x000fe4000fffe03f */
[----:B------:R-:W-:Y:S01]  /*1120*/  USHF.R.U32.HI UR11, URZ, UR21, UR11 ;  /* 0x000000153f0b7299 */ /* 0x000fe2000801160b */
[----:B------:R-:W-:Y:S01]  /*1130*/  ULDC UR22, c[0x0][0x648] ;  /* 0x0001920000167ab9 */ /* 0x000fe20000000800 */
[----:B------:R-:W-:Y:S01]  /*1140*/  ULDC UR23, c[0x0][0x638] ;  /* 0x00018e0000177ab9 */ /* 0x000fe20000000800 */
[----:B------:R-:W-:Y:S01]  /*1150*/  UMOV UR24, 0x1 ;  /* 0x0000000100187882 */ /* 0x000fe20000000000 */
[----:B------:R-:W-:Y:S01]  /*1160*/  UMOV UR10, UR26 ;  /* 0x0000001a000a7c82 */ /* 0x000fe20008000000 */
[----:B------:R-:W-:Y:S07]  /*1170*/  @!P0 BRA `(.L_x_13) ;  /* 0x0000000000308947 */ /* 0x000fee0003800000 */
[----:B------:R-:W-:Y:S02]  /*1180*/  ULDC UR16, c[0x0][0x64c] ;  /* 0x0001930000107ab9 */ /* 0x000fe40000000800 */
        /* <DEDUP_REMOVED lines=8> */
[----:B------:R-:W-:-:S07]  /*1210*/  UIMAD.WIDE.U32.X UR8, UR18, UR9, UR16, UP1 ;  /* 0x00000009120872a5 */ /* 0x000fce00088e0410 */
[----:B------:R-:W-:Y:S01]  /*1220*/  UMOV UR10, UR8 ;  /* 0x00000008000a7c82 */ /* 0x000fe20008000000 */
[----:B------:R-:W-:-:S05]  /*1230*/  UMOV UR11, UR9 ;  /* 0x00000009000b7c82 */ /* 0x000fca0008000000 */
.L_x_13:
[----:B------:R-:W-:Y:S01]  /*1240*/  USHF.R.U64 UR9, UR10, UR22, UR11 ;  /* 0x000000160a097299 */ /* 0x000fe2000800120b */
[----:B------:R-:W-:Y:S01]  /*1250*/  IMAD.MOV.U32 R0, RZ, RZ, 0x1 ;  /* 0x00000001ff007424 */ /* 0x000fe200078e00ff */
[----:B------:R-:W-:Y:S01]  /*1260*/  USHF.L.U32 UR8, UR24, UR21, URZ ;  /* 0x0000001518087299 */ /* 0x000fe2000800063f */
[----:B------:R-:W-:Y:S01]  /*1270*/  IMAD.U32 R19, RZ, RZ, UR4 ;  /* 0x00000004ff137e24 */ /* 0x000fe2000f8e00ff */
[----:B------:R-:W-:Y:S02]  /*1280*/  ULOP3.LUT UR15, UR25, UR15, URZ, 0xc0, !UPT ;  /* 0x0000000f190f7292 */ /* 0x000fe4000f8ec03f */
[----:B------:R-:W-:Y:S02]  /*1290*/  UIADD3 UR10, -UR9, URZ, URZ ;  /* 0x0000003f090a7290 */ /* 0x000fe4000fffe13f */
[----:B------:R-:W-:Y:S02]  /*12a0*/  UIMAD UR15, UR8, UR9, UR15 ;  /* 0x00000009080f72a4 */ /* 0x000fe4000f8e020f */
[----:B------:R-:W-:-:S02]  /*12b0*/  ULOP3.LUT UR19, UR20, UR19, URZ, 0xc0, !UPT ;  /* 0x0000001314137292 */ /* 0x000fc4000f8ec03f */
[----:B------:R-:W-:Y:S01]  /*12c0*/  UIMAD UR8, UR10, UR23, UR26 ;  /* 0x000000170a0872a4 */ /* 0x000fe2000f8e021a */
[----:B------:R-:W-:Y:S01]  /*12d0*/  ULDC UR9, c[0x0][0x610] ;  /* 0x0001840000097ab9 */ /* 0x000fe20000000800 */
[----:B------:R-:W-:Y:S02]  /*12e0*/  UISETP.NE.AND UP1, UPT, UR38, URZ, UPT ;  /* 0x0000003f2600728c */ /* 0x000fe4000bf25270 */
[----:B------:R-:W-:Y:S02]  /*12f0*/  UIMAD UR7, UR15, UR9, UR7 ;  /* 0x000000090f0772a4 */ /* 0x000fe4000f8e0207 */
[----:B------:R-:W-:-:S04]  /*1300*/  UIMAD UR8, UR8, UR5, UR19 ;  /* 0x00000005080872a4 */ /* 0x000fc8000f8e0213 */
[----:B------:R-:W-:Y:S02]  /*1310*/  USEL UR5, UR8, UR7, !UP1 ;  /* 0x0000000708057287 */ /* 0x000fe4000c800000 */
[----:B------:R-:W-:-:S04]  /*1320*/  USEL UR7, UR7, UR8, !UP1 ;  /* 0x0000000807077287 */ /* 0x000fc8000c800000 */
[----:B------:R-:W-:Y:S02]  /*1330*/  IMAD.U32 R2, RZ, RZ, UR5 ;  /* 0x00000005ff027e24 */ /* 0x000fe4000f8e00ff */
[----:B------:R-:W-:-:S07]  /*1340*/  IMAD.U32 R18, RZ, RZ, UR7 ;  /* 0x00000007ff127e24 */ /* 0x000fce000f8e00ff */
.L_x_11:
[----:B------:R-:W-:Y:S05]  /*1350*/  @!P2 BRA `(.L_x_14) ;  /* 0x00000000000ca947 */ /* 0x000fea0003800000 */
[----:B------:R-:W-:Y:S01]  /*1360*/  UCGABAR_WAIT ;  /* 0x0000000000007dc7 */ /* 0x000fe20008000000 */
[----:B------:R-:W-:Y:S01]  /*1370*/  CCTL.IVALL ;  /* 0x00000000ff00798f */ /* 0x000fe20002000000 */
[----:B------:R-:W-:Y:S05]  /*1380*/  BRA `(.L_x_15) ;  /* 0x0000000000047947 */ /* 0x000fea0003800000 */
.L_x_14:
[----:B------:R-:W-:Y:S06]  /*1390*/  BAR.SYNC.DEFER_BLOCKING 0x0 ;  /* 0x0000000000007b1d */ /* 0x000fec0000010000 */
.L_x_15:
[----:B------:R-:W-:Y:S02]  /*13a0*/  ULDC UR4, c[0x0][0x28c] ;  /* 0x0000a30000047ab9 */ /* 0x000fe40000000800 */
[----:B------:R-:W-:-:S04]  /*13b0*/  UIADD3 UR4, UR4, 0x1f, URZ ;  /* 0x0000001f04047890 */ /* 0x000fc8000fffe03f */
[----:B------:R-:W-:-:S04]  /*13c0*/  USHF.R.S32.HI UR5, URZ, 0x1f, UR4 ;  /* 0x0000001f3f057899 */ /* 0x000fc80008011404 */
[----:B------:R-:W-:-:S04]  /*13d0*/  ULEA.HI UR5, UR5, UR4, URZ, 0x5 ;  /* 0x0000000405057291 */ /* 0x000fc8000f8f283f */
[----:B------:R-:W-:Y:S01]  /*13e0*/  USHF.R.S32.HI UR39, URZ, 0x5, UR5 ;  /* 0x000000053f277899 */ /* 0x000fe20008011405 */
[----:B------:R-:W-:Y:S11]  /*13f0*/  @!P3 BRA `(.L_x_16) ;  /* 0x000000540070b947 */ /* 0x000ff60003800000 */
[----:B------:R-:W-:-:S06]  /*1400*/  UISETP.GT.U32.AND UP1, UPT, UR14, 0x1, UPT ;  /* 0x000000010e00788c */ /* 0x000fcc000bf24070 */
[----:B------:R-:W-:-:S13]  /*1410*/  PLOP3.LUT P0, PT, PT, PT, UP1, 0x80, 0x0 ;  /* 0x000000000000781c */ /* 0x000fda0003f0f018 */
[----:B------:R-:W-:Y:S05]  /*1420*/  @P0 EXIT ;  /* 0x000000000000094d */ /* 0x000fea0003800000 */
.L_x_17:
[----:B------:R-:W-:-:S08]  /*1430*/  NOP ;  /* 0x0000000000007918 */ /* 0x000fd00000000000 */
[----:B------:R-:W0:Y:S02]  /*1440*/  USETMAXREG.TRY_ALLOC.CTAPOOL UP1, 0xe8 ;  /* 0x000000e8000079c8 */ /* 0x000e240008020600 */
[----:B0-----:R-:W-:-:S13]  /*1450*/  PLOP3.LUT P0, PT, PT, PT, UP1, 0x80, 0x0 ;  /* 0x000000000000781c */ /* 0x001fda0003f0f018 */
[----:B------:R-:W-:Y:S05]  /*1460*/  @!P0 BRA `(.L_x_17) ;  /* 0xfffffffc00f08947 */ /* 0x000fea000383ffff */
[----:B------:R-:W-:-:S13]  /*1470*/  LOP3.LUT P0, RZ, R0, 0xff, RZ, 0xc0, !PT ;  /* 0x000000ff00ff7812 */ /* 0x000fda000780c0ff */
[----:B------:R-:W-:Y:S05]  /*1480*/  @!P0 EXIT ;  /* 0x000000000000894d */ /* 0x000fea0003800000 */
[----:B------:R-:W0:Y:S01]  /*1490*/  S2UR UR5, SR_CgaCtaId ;  /* 0x00000000000579c3 */ /* 0x000e220000008800 */
[----:B------:R-:W-:Y:S01]  /*14a0*/  VIADD R5, R5, 0xffffffff ;  /* 0xffffffff05057836 */ /* 0x000fe20000000000 */
[CC--:B------:R-:W-:Y:S01]  /*14b0*/  LEA.HI R0, R9.reuse, R4.reuse, RZ, 0x2 ;  /* 0x0000000409007211 */ /* 0x0c0fe200078f10ff */
[----:B------:R-:W-:Y:S01]  /*14c0*/  USHF.R.U32.HI UR4, URZ, 0x2, UR39 ;  /* 0x000000023f047899 */ /* 0x000fe20008011627 */
[----:B------:R-:W-:Y:S01]  /*14d0*/  LEA.HI R9, R9, R4, RZ, 0x5 ;  /* 0x0000000409097211 */ /* 0x000fe200078f28ff */
[----:B------:R-:W-:Y:S01]  /*14e0*/  UMOV UR42, 0x400 ;  /* 0x00000400002a7882 */ /* 0x000fe20000000000 */
[----:B------:R-:W-:Y:S01]  /*14f0*/  R2UR UR49, R5 ;  /* 0x00000000053172ca */ /* 0x000fe200000e0000 */
[----:B------:R-:W-:Y:S01]  /*1500*/  ULOP3.LUT UR43, UR39, 0x3, URZ, 0xc0, !UPT ;  /* 0x00000003272b7892 */ /* 0x000fe2000f8ec03f */
[--C-:B------:R-:W-:Y:S01]  /*1510*/  SHF.R.S32.HI R90, RZ, 0x2, R0.reuse ;  /* 0x00000002ff5a7819 */ /* 0x100fe20000011400 */
[----:B------:R-:W-:Y:S01]  /*1520*/  ULOP3.LUT UR4, UR4, 0x1, URZ, 0xc0, !UPT ;  /* 0x0000000104047892 */ /* 0x000fe2000f8ec03f */
[----:B------:R-:W-:Y:S01]  /*1530*/  SHF.R.S32.HI R3, RZ, 0x1f, R0 ;  /* 0x0000001fff037819 */ /* 0x000fe20000011400 */
[----:B------:R-:W-:Y:S01]  /*1540*/  USEL UR43, UR43, URZ, !UP0 ;  /* 0x0000003f2b2b7287 */ /* 0x000fe2000c000000 */
[----:B------:R-:W-:Y:S01]  /*1550*/  SHF.R.S32.HI R9, RZ, 0x5, R9 ;  /* 0x00000005ff097819 */ /* 0x000fe20000011409 */
[----:B------:R-:W-:Y:S01]  /*1560*/  UISETP.EQ.U32.AND UP0, UPT, UR4, 0x1, !UP0 ;  /* 0x000000010400788c */ /* 0x000fe2000c702070 */
[----:B------:R-:W-:Y:S01]  /*1570*/  LEA.HI R3, R3, R90, RZ, 0x3 ;  /* 0x0000005a03037211 */ /* 0x000fe200078f18ff */
[----:B------:R-:W-:Y:S01]  /*1580*/  UISETP.LT.AND UP1, UPT, UR39, 0x1, UPT ;  /* 0x000000012700788c */ /* 0x000fe2000bf21270 */
[----:B--2---:R-:W-:Y:S01]  /*1590*/  LOP3.LUT R89, R0, 0xfffffffc, RZ, 0xc0, !PT ;  /* 0xfffffffc00597812 */ /* 0x004fe200078ec0ff */
[----:B------:R-:W-:Y:S01]  /*15a0*/  ULDC UR6, c[0x0][0x284] ;  /* 0x0000a10000067ab9 */ /* 0x000fe20000000800 */
[----:B------:R-:W-:Y:S01]  /*15b0*/  LOP3.LUT R3, R3, 0xfffffff8, RZ, 0xc0, !PT ;  /* 0xfffffff803037812 */ /* 0x000fe200078ec0ff */
[----:B------:R-:W-:Y:S01]  /*15c0*/  USHF.L.U32 UR49, UR49, 0x3, URZ ;  /* 0x0000000331317899 */ /* 0x000fe2000800063f */
[----:B------:R-:W-:Y:S01]  /*15d0*/  ISETP.NE.AND P0, PT, R5, RZ, PT ;  /* 0x000000ff0500720c */ /* 0x000fe20003f05270 */
[----:B------:R-:W-:Y:S01]  /*15e0*/  USEL UR45, UR39, 0x1, UP1 ;  /* 0x00000001272d7887 */ /* 0x000fe20008800000 */
[----:B------:R-:W-:Y:S01]  /*15f0*/  IMAD.IADD R89, R4, 0x1, -R89 ;  /* 0x0000000104597824 */ /* 0x000fe200078e0a59 */
[----:B------:R-:W-:Y:S01]  /*1600*/  ULOP3.LUT UR40, UR36, 0x1, URZ, 0xfc, !UPT ;  /* 0x0000000124287892 */ /* 0x000fe2000f8efc3f */
[----:B------:R-:W-:Y:S01]  /*1610*/  IMAD.IADD R90, R90, 0x1, -R3 ;  /* 0x000000015a5a7824 */ /* 0x000fe200078e0a03 */
[----:B0-----:R-:W-:Y:S01]  /*1620*/  ULEA UR42, UR5, UR42, 0x18 ;  /* 0x0000002a052a7291 */ /* 0x001fe2000f8ec03f */
[----:B------:R-:W-:Y:S01]  /*1630*/  IMAD.U32 R93, RZ, RZ, UR49 ;  /* 0x00000031ff5d7e24 */ /* 0x000fe2000f8e00ff */
[----:B------:R-:W-:Y:S01]  /*1640*/  SEL R100, RZ, 0x1, P0 ;  /* 0x00000001ff647807 */ /* 0x000fe20000000000 */
[--C-:B------:R-:W-:Y:S01]  /*1650*/  IMAD R96, R9, -0x10, -R90.reuse ;  /* 0xfffffff009607824 */ /* 0x100fe200078e0a5a */
[----:B------:R-:W-:Y:S01]  /*1660*/  UIADD3 UR44, UR42, 0x50, URZ ;  /* 0x000000502a2c7890 */ /* 0x000fe2000fffe03f */
[--C-:B------:R-:W-:Y:S01]  /*1670*/  SHF.R.S32.HI R91, RZ, 0x1f, R90.reuse ;  /* 0x0000001fff5b7819 */ /* 0x100fe2000001145a */
[----:B------:R-:W-:Y:S01]  /*1680*/  UIADD3 UR4, UR42, 0x180, URZ ;  /* 0x000001802a047890 */ /* 0x000fe2000fffe03f */
[C---:B------:R-:W-:Y:S01]  /*1690*/  LOP3.LUT R95, R93.reuse, 0x8, RZ, 0xc0, !PT ;  /* 0x000000085d5f7812 */ /* 0x040fe200078ec0ff */
[----:B------:R-:W-:Y:S01]  /*16a0*/  UIADD3 UR5, UR42, 0x4180, URZ ;  /* 0x000041802a057890 */ /* 0x000fe2000fffe03f */
[----:B------:R-:W-:Y:S01]  /*16b0*/  LOP3.LUT R93, R93, 0x8, RZ, 0xc, !PT ;  /* 0x000000085d5d7812 */ /* 0x000fe200078e0cff */
[----:B------:R-:W-:Y:S01]  /*16c0*/  USHF.R.U32.HI UR4, URZ, 0x4, UR4 ;  /* 0x000000043f047899 */ /* 0x000fe20008011604 */
[----:B------:R-:W-:Y:S01]  /*16d0*/  IMAD.U32 R92, RZ, RZ, UR44 ;  /* 0x0000002cff5c7e24 */ /* 0x000fe2000f8e00ff */
[----:B------:R-:W-:Y:S01]  /*16e0*/  USHF.R.U32.HI UR5, URZ, 0x4, UR5 ;  /* 0x000000043f057899 */ /* 0x000fe20008011605 */
[----:B------:R-:W-:Y:S01]  /*16f0*/  IMAD.WIDE R90, R9, 0x10, R90 ;  /* 0x00000010095a7825 */ /* 0x000fe200078e025a */
[----:B------:R-:W-:Y:S01]  /*1700*/  ULOP3.LUT UR4, UR4, 0x3fff, URZ, 0xc0, !UPT ;  /* 0x00003fff04047892 */ /* 0x000fe2000f8ec03f */
[----:B------:R-:W-:Y:S01]  /*1710*/  LOP3.LUT R95, R95, 0x18, RZ, 0x3c, !PT ;  /* 0x000000185f5f7812 */ /* 0x000fe200078e3cff */
[----:B------:R-:W-:Y:S01]  /*1720*/  ULOP3.LUT UR5, UR5, 0x3fff, URZ, 0xc0, !UPT ;  /* 0x00003fff05057892 */ /* 0x000fe2000f8ec03f */
[----:B------:R-:W-:Y:S01]  /*1730*/  VIADD R94, R92, UR49 ;  /* 0x000000315c5e7c36 */ /* 0x000fe20008000000 */
[----:B------:R-:W-:Y:S01]  /*1740*/  USHF.L.U32 UR41, UR39, 0x1, URZ ;  /* 0x0000000127297899 */ /* 0x000fe2000800063f */
[----:B------:R-:W-:Y:S01]  /*1750*/  VIADD R96, R96, UR6 ;  /* 0x0000000660607c36 */ /* 0x000fe20008000000 */
[----:B------:R-:W-:-:S02]  /*1760*/  UIADD3 UR45, -UR45, UR39, URZ ;  /* 0x000000272d2d7290 */ /* 0x000fc4000fffe13f */
[----:B------:R-:W-:Y:S02]  /*1770*/  USEL UR46, URZ, 0x1, !UP0 ;  /* 0x000000013f2e7887 */ /* 0x000fe4000c000000 */
[----:B------:R-:W-:Y:S02]  /*1780*/  ULOP3.LUT UR47, UR4, 0x10000, URZ, 0xfc, !UPT ;  /* 0x00010000042f7892 */ /* 0x000fe4000f8efc3f */
[----:B------:R-:W-:-:S12]  /*1790*/  ULOP3.LUT UR48, UR5, 0x10000, URZ, 0xfc, !UPT ;  /* 0x0001000005307892 */ /* 0x000fd8000f8efc3f */
.L_x_165:
[----:B------:R-:W-:Y:S01]  /*17a0*/  SHF.L.U32 R3, R100, 0x1f, RZ ;  /* 0x0000001f64037819 */ /* 0x000fe200000006ff */
[----:B------:R-:W-:Y:S02]  /*17b0*/  ULDC UR4, c[0x0][0x28c] ;  /* 0x0000a30000047ab9 */ /* 0x000fe40000000800 */
[----:B------:R-:W-:Y:S01]  /*17c0*/  ISETP.LT.AND P1, PT, RZ, UR4, PT ;  /* 0x00000004ff007c0c */ /* 0x000fe2000bf21270 */
[----:B------:R-:W0:Y:S02]  /*17d0*/  SYNCS.PHASECHK.TRANS64.TRYWAIT P0, [R92+UR49], R3 ;  /* 0x000000035c0075a7 */ /* 0x000e240008000171 */
[----:B0-2-4-:R-:W-:Y:S10]  /*17e0*/  @!P0 BRA `(.L_x_18) ;  /* 0x0000006000888947 */ /* 0x015ff40003800000 */
.L_x_187:
[----:B------:R-:W-:Y:S05]  /*17f0*/  @P1 BRA `(.L_x_19) ;  /* 0x0000000000401947 */ /* 0x000fea0003800000 */
[----:B------:R-:W-:Y:S01]  /*1800*/  MOV R0, 0x0 ;  /* 0x0000000000007802 */ /* 0x000fe20000000f00 */
[----:B------:R-:W-:Y:S01]  /*1810*/  ULDC.64 UR4, c[0x4][0x68] ;  /* 0x01001a0000047ab9 */ /* 0x000fe20000000a00 */
[----:B------:R-:W-:Y:S01]  /*1820*/  ULDC.64 UR6, c[0x4][0x8] ;  /* 0x0100020000067ab9 */ /* 0x000fe20000000a00 */
[----:B------:R-:W-:Y:S01]  /*1830*/  IMAD.U32 R4, RZ, RZ, UR4 ;  /* 0x00000004ff047e24 */ /* 0x000fe2000f8e00ff */
[----:B------:R1:W2:Y:S01]  /*1840*/  LDC.64 R14, c[0x4][R0] ;  /* 0x01000000000e7b82 */ /* 0x0002a20000000a00 */
[----:B------:R-:W-:Y:S01]  /*1850*/  IMAD.U32 R5, RZ, RZ, UR5 ;  /* 0x00000005ff057e24 */ /* 0x000fe2000f8e00ff */
[----:B------:R-:W-:Y:S01]  /*1860*/  ULDC.64 UR4, c[0x4][0x70] ;  /* 0x01001c0000047ab9 */ /* 0x000fe20000000a00 */
[----:B------:R-:W-:Y:S02]  /*1870*/  IMAD.U32 R10, RZ, RZ, UR6 ;  /* 0x00000006ff0a7e24 */ /* 0x000fe4000f8e00ff */
[----:B------:R-:W-:Y:S02]  /*1880*/  IMAD.U32 R6, RZ, RZ, UR4 ;  /* 0x00000004ff067e24 */ /* 0x000fe4000f8e00ff */
[----:B------:R-:W-:-:S02]  /*1890*/  IMAD.U32 R7, RZ, RZ, UR5 ;  /* 0x00000005ff077e24 */ /* 0x000fc4000f8e00ff */
[----:B------:R-:W-:Y:S02]  /*18a0*/  IMAD.U32 R11, RZ, RZ, UR7 ;  /* 0x00000007ff0b7e24 */ /* 0x000fe4000f8e00ff */
[----:B------:R-:W-:Y:S02]  /*18b0*/  IMAD.MOV.U32 R8, RZ, RZ, 0x1e1 ;  /* 0x000001e1ff087424 */ /* 0x000fe400078e00ff */
[----:B------:R-:W-:Y:S02]  /*18c0*/  IMAD.MOV.U32 R12, RZ, RZ, 0x1 ;  /* 0x00000001ff0c7424 */ /* 0x000fe400078e00ff */
[----:B-1----:R-:W-:-:S07]  /*18d0*/  IMAD.MOV.U32 R13, RZ, RZ, RZ ;  /* 0x000000ffff0d7224 */ /* 0x002fce00078e00ff */
[----:B------:R-:W-:-:S07]  /*18e0*/  LEPC R20, `(.L_x_19) ;  /* 0x000000001014794e */ /* 0x000fce0000000000 */
[----:B0-2--5:R-:W-:Y:S05]  /*18f0*/  CALL.ABS.NOINC R14 ;  /* 0x000000000e007343 */ /* 0x025fea0003c00000 */
.L_x_19:
[----:B------:R-:W-:-:S05]  /*1900*/  IMAD.U32 R0, RZ, RZ, UR40 ;  /* 0x00000028ff007e24 */ /* 0x000fca000f8e00ff */
[----:B------:R-:W-:-:S13]  /*1910*/  ISETP.NE.AND P0, PT, R0, 0x3, PT ;  /* 0x000000030000780c */ /* 0x000fda0003f05270 */
[----:B------:R-:W-:Y:S05]  /*1920*/  @!P0 BRA `(.L_x_20) ;  /* 0x0000000000048947 */ /* 0x000fea0003800000 */
[----:B------:R-:W-:Y:S01]  /*1930*/  BPT.TRAP 0x1 ;  /* 0x000000040000795c */ /* 0x000fe20000300000 */
.L_x_20:
[----:B0-----:R-:W-:Y:S02]  /*1940*/  IMAD.U32 R3, RZ, RZ, UR43 ;  /* 0x0000002bff037e24 */ /* 0x001fe4000f8e00ff */
[----:B------:R-:W-:-:S03]  /*1950*/  IMAD.U32 R0, RZ, RZ, UR46 ;  /* 0x0000002eff007e24 */ /* 0x000fc6000f8e00ff */
[----:B------:R-:W-:Y:S02]  /*1960*/  LEA R3, R3, UR42, 0x3 ;  /* 0x0000002a03037c11 */ /* 0x000fe4000f8e18ff */
[----:B------:R-:W-:-:S04]  /*1970*/  SHF.L.U32 R0, R0, 0x1f, RZ ;  /* 0x0000001f00007819 */ /* 0x000fc800000006ff */
[----:B------:R0:W1:Y:S01]  /*1980*/  SYNCS.PHASECHK.TRANS64.TRYWAIT P1, [R3+URZ], R0 ;  /* 0x00000000030075a7 */ /* 0x000062000802017f */
[----:B------:R-:W-:Y:S05]  /*1990*/  @!P0 BRA `(.L_x_21) ;  /* 0x0000000000048947 */ /* 0x000fea0003800000 */
[----:B------:R-:W-:Y:S01]  /*19a0*/  BPT.TRAP 0x1 ;  /* 0x000000040000795c */ /* 0x000fe20000300000 */
.L_x_21:
[----:B-1----:R-:W-:Y:S05]  /*19b0*/  @P1 BRA `(.L_x_22) ;  /* 0x0000000000081947 */ /* 0x002fea0003800000 */
[----:B------:R-:W1:Y:S02]  /*19c0*/  SYNCS.PHASECHK.TRANS64.TRYWAIT P1, [R3+URZ], R0 ;  /* 0x00000000030075a7 */ /* 0x000e64000802017f */
[----:B-1----:R-:W-:Y:S05]  /*19d0*/  @!P1 BRA `(.L_x_23) ;  /* 0x0000006000209947 */ /* 0x002fea0003800000 */
.L_x_22:
[----:B------:R-:W-:Y:S05]  /*19e0*/  WARPSYNC.ALL ;  /* 0x0000000000007948 */ /* 0x000fea0003800000 */
[----:B------:R-:W-:Y:S01]  /*19f0*/  ULEA UR4, UR43, UR47, 0x8 ;  /* 0x0000002f2b047291 */ /* 0x000fe2000f8e403f */
[----:B------:R-:W-:Y:S01]  /*1a00*/  WARPGROUP.ARRIVE ;  /* 0x00000000000079c5 */ /* 0x000fe20000000000 */
[----:B------:R-:W-:Y:S01]  /*1a10*/  ULEA UR6, UR43, UR48, 0x9 ;  /* 0x000000302b067291 */ /* 0x000fe2000f8e483f */
[----:B01----:R-:W-:Y:S01]  /*1a20*/  IMAD.U32 R0, RZ, RZ, UR45 ;  /* 0x0000002dff007e24 */ /* 0x003fe2000f8e00ff */
[----:B------:R-:W-:Y:S01]  /*1a30*/  UMOV UR5, 0x80000020 ;  /* 0x8000002000057882 */ /* 0x000fe20000000000 */
[----:B------:R-:W-:-:S03]  /*1a40*/  UMOV UR7, 0x80000020 ;  /* 0x8000002000077882 */ /* 0x000fc60000000000 */
[----:B------:R-:W-:-:S03]  /*1a50*/  ISETP.GE.AND P1, PT, R0, 0x1, PT ;  /* 0x000000010000780c */ /* 0x000fc60003f26270 */
[----:B------:R-:W-:Y:S01]  /*1a60*/  HGMMA.64x128x16.F32.BF16 R24, gdesc[UR4], RZ, !UPT, gsb0 ;  /* 0x01e00000041879f0 */ /* 0x000fe2000c0018ff */
[----:B------:R-:W-:Y:S02]  /*1a70*/  UIADD3 UR4, UR4, 0x2, URZ ;  /* 0x0000000204047890 */ /* 0x000fe4000fffe03f */
[----:B------:R-:W-:Y:S01]  /*1a80*/  UIADD3 UR6, UR6, 0x2, URZ ;  /* 0x0000000206067890 */ /* 0x000fe2000fffe03f */
[----:B------:R-:W-:Y:S01]  /*1a90*/  UMOV UR5, 0x80000020 ;  /* 0x8000002000057882 */ /* 0x000fe20000000000 */
[----:B------:R-:W-:Y:S01]  /*1aa0*/  UMOV UR7, 0x80000020 ;  /* 0x8000002000077882 */ /* 0x000fe20000000000 */
[----:B------:R-:W-:Y:S02]  /*1ab0*/  WARPGROUP.DEPBAR.LE gsb0, 0x0 ;  /* 0x00008000000079c5 */ /* 0x000fe40000010000 */
[----:B------:R-:W-:-:S06]  /*1ac0*/  WARPGROUP.ARRIVE ;  /* 0x00000000000079c5 */ /* 0x000fcc0000000000 */
[----:B------:R-:W-:Y:S03]  /*1ad0*/  HGMMA.64x128x16.F32.BF16 R24, gdesc[UR4], R24, gsb0 ;  /* 0x01e00000041879f0 */ /* 0x000fe60008001818 */
[----:B------:R-:W-:Y:S02]  /*1ae0*/  WARPGROUP.DEPBAR.LE gsb0, 0x0 ;  /* 0x00008000000079c5 */ /* 0x000fe40000010000 */
[----:B------:R-:W-:Y:S05]  /*1af0*/  @!P1 BRA `(.L_x_24) ;  /* 0x0000000000d89947 */ /* 0x000fea0003800000 */
[----:B------:R-:W-:Y:S01]  /*1b00*/  UIADD3 UR4, UR43, 0x1, URZ ;  /* 0x000000012b047890 */ /* 0x000fe2000fffe03f */
[----:B------:R-:W-:Y:S02]  /*1b10*/  IMAD.U32 R0, RZ, RZ, UR45 ;  /* 0x0000002dff007e24 */ /* 0x000fe4000f8e00ff */
[----:B------:R-:W-:Y:S01]  /*1b20*/  IMAD.U32 R3, RZ, RZ, UR43 ;  /* 0x0000002bff037e24 */ /* 0x000fe2000f8e00ff */
[----:B------:R-:W-:-:S04]  /*1b30*/  UISETP.NE.AND UP0, UPT, UR4, 0x4, UPT ;  /* 0x000000040400788c */ /* 0x000fc8000bf05270 */
[----:B------:R-:W-:Y:S02]  /*1b40*/  USEL UR5, URZ, 0x1, UP0 ;  /* 0x000000013f057887 */ /* 0x000fe40008000000 */
[----:B------:R-:W-:Y:S02]  /*1b50*/  USEL UR8, UR4, URZ, UP0 ;  /* 0x0000003f04087287 */ /* 0x000fe40008000000 */
[----:B------:R-:W-:-:S06]  /*1b60*/  ULOP3.LUT UR5, UR46, UR5, URZ, 0x3c, !UPT ;  /* 0x000000052e057292 */ /* 0x000fcc000f8e3c3f */
[----:B------:R-:W-:-:S07]  /*1b70*/  IMAD.U32 R6, RZ, RZ, UR5 ;  /* 0x00000005ff067e24 */ /* 0x000fce000f8e00ff */
.L_x_31:
[----:B------:R-:W-:Y:S05]  /*1b80*/  @!P0 BRA `(.L_x_25) ;  /* 0x0000000000048947 */ /* 0x000fea0003800000 */
[----:B------:R-:W-:Y:S01]  /*1b90*/  BPT.TRAP 0x1 ;  /* 0x000000040000795c */ /* 0x000fe20000300000 */
.L_x_25:
[----:B------:R-:W-:Y:S01]  /*1ba0*/  ULEA UR4, UR8, UR42, 0x3 ;  /* 0x0000002a08047291 */ /* 0x000fe2000f8e183f */
[----:B------:R-:W-:-:S08]  /*1bb0*/  SHF.L.U32 R4, R6, 0x1f, RZ ;  /* 0x0000001f06047819 */ /* 0x000fd000000006ff */
[----:B------:R0:W1:Y:S01]  /*1bc0*/  SYNCS.PHASECHK.TRANS64.TRYWAIT P1, [UR4], R4 ;  /* 0x00000004ff0075a7 */ /* 0x0000620008020144 */
[----:B------:R-:W-:Y:S05]  /*1bd0*/  @!P0 BRA `(.L_x_26) ;  /* 0x0000000000048947 */ /* 0x000fea0003800000 */
[----:B------:R-:W-:Y:S01]  /*1be0*/  BPT.TRAP 0x1 ;  /* 0x000000040000795c */ /* 0x000fe20000300000 */
.L_x_26:
[----:B-1----:R-:W-:Y:S05]  /*1bf0*/  @P1 BRA `(.L_x_27) ;  /* 0x0000000000081947 */ /* 0x002fea0003800000 */
[----:B------:R-:W1:Y:S02]  /*1c00*/  SYNCS.PHASECHK.TRANS64.TRYWAIT P1, [UR4], R4 ;  /* 0x00000004ff0075a7 */ /* 0x000e640008020144 */
[----:B-1----:R-:W-:Y:S05]  /*1c10*/  @!P1 BRA `(.L_x_28) ;  /* 0x0000005c00a49947 */ /* 0x002fea0003800000 */
.L_x_27:
[----:B------:R-:W-:Y:S01]  /*1c20*/  ULEA UR4, UR8, UR47, 0x8 ;  /* 0x0000002f08047291 */ /* 0x000fe2000f8e403f */
[----:B------:R-:W-:Y:S01]  /*1c30*/  WARPGROUP.ARRIVE ;  /* 0x00000000000079c5 */ /* 0x000fe20000000000 */
[----:B------:R-:W-:Y:S01]  /*1c40*/  ULEA UR6, UR8, UR48, 0x9 ;  /* 0x0000003008067291 */ /* 0x000fe2000f8e483f */
[----:B------:R-:W-:Y:S01]  /*1c50*/  UMOV UR5, 0x80000020 ;  /* 0x8000002000057882 */ /* 0x000fe20000000000 */
[----:B------:R-:W-:-:S07]  /*1c60*/  UMOV UR7, 0x80000020 ;  /* 0x8000002000077882 */ /* 0x000fce0000000000 */
[----:B------:R-:W-:Y:S01]  /*1c70*/  HGMMA.64x128x16.F32.BF16 R24, gdesc[UR4], R24, gsb0 ;  /* 0x01e00000041879f0 */ /* 0x000fe20008001818 */
        /* <DEDUP_REMOVED lines=9> */
[----:B------:R-:W-:Y:S01]  /*1d10*/  BPT.TRAP 0x1 ;  /* 0x000000040000795c */ /* 0x000fe20000300000 */
.L_x_29:
[----:B------:R-:W-:Y:S01]  /*1d20*/  ISETP.NE.AND P1, PT, R97, RZ, PT ;  /* 0x000000ff6100720c */ /* 0x000fe20003f25270 */
[----:B------:R-:W-:-:S12]  /*1d30*/  UISETP.GT.U32.AND UP0, UPT, UR36, 0x1, UPT ;  /* 0x000000012400788c */ /* 0x000fd8000bf04070 */
[----:B01----:R-:W-:-:S05]  /*1d40*/  @P1 LEA R4, R3, UR42, 0x3 ;  /* 0x0000002a03041c11 */ /* 0x003fca000f8e18ff */
[----:B------:R-:W-:-:S05]  /*1d50*/  @P1 VIADD R5, R4, 0x20 ;  /* 0x0000002004051836 */ /* 0x000fca0000000000 */
[----:B------:R-:W-:-:S04]  /*1d60*/  @P1 PRMT R5, R22, 0x654, R5 ;  /* 0x0000065416051816 */ /* 0x000fc80000000005 */
[----:B------:R0:W-:Y:S01]  /*1d70*/  @P1 SYNCS.ARRIVE.TRANS64.RED.A1T0 RZ, [R5+URZ], RZ ;  /* 0x000000ff05ff19a7 */ /* 0x0001e2000810043f */
[----:B------:R-:W-:-:S13]  /*1d80*/  PLOP3.LUT P1, PT, PT, PT, UP0, 0x80, 0x0 ;  /* 0x000000000000781c */ /* 0x000fda0003f2f008 */
[----:B0-----:R-:W-:Y:S05]  /*1d90*/  @P1 BRA `(.L_x_30) ;  /* 0x0000000000041947 */ /* 0x001fea0003800000 */
[----:B------:R-:W-:Y:S01]  /*1da0*/  BPT.TRAP 0x1 ;  /* 0x000000040000795c */ /* 0x000fe20000300000 */
.L_x_30:
[----:B------:R-:W-:Y:S01]  /*1db0*/  UIADD3 UR8, UR8, 0x1, URZ ;  /* 0x0000000108087890 */ /* 0x000fe2000fffe03f */
[C---:B------:R-:W-:Y:S01]  /*1dc0*/  ISETP.GT.AND P2, PT, R0.reuse, 0x1, PT ;  /* 0x000000010000780c */ /* 0x040fe20003f44270 */
[----:B------:R-:W-:Y:S02]  /*1dd0*/  VIADD R3, R3, 0x1 ;  /* 0x0000000103037836 */ /* 0x000fe40000000000 */
[----:B------:R-:W-:Y:S01]  /*1de0*/  UISETP.NE.AND UP0, UPT, UR8, 0x4, UPT ;  /* 0x000000040800788c */ /* 0x000fe2000bf05270 */
[----:B------:R-:W-:Y:S02]  /*1df0*/  VIADD R0, R0, 0xffffffff ;  /* 0xffffffff00007836 */ /* 0x000fe40000000000 */
[C---:B------:R-:W-:Y:S01]  /*1e00*/  ISETP.NE.AND P1, PT, R3.reuse, 0x4, PT ;  /* 0x000000040300780c */ /* 0x040fe20003f25270 */
[----:B------:R-:W-:Y:S02]  /*1e10*/  USEL UR4, URZ, 0x1, UP0 ;  /* 0x000000013f047887 */ /* 0x000fe40008000000 */
[----:B------:R-:W-:Y:S01]  /*1e20*/  USEL UR8, UR8, URZ, UP0 ;  /* 0x0000003f08087287 */ /* 0x000fe20008000000 */
[----:B------:R-:W-:-:S03]  /*1e30*/  SEL R3, R3, RZ, P1 ;  /* 0x000000ff03037207 */ /* 0x000fc60000800000 */
[----:B------:R-:W-:Y:S01]  /*1e40*/  LOP3.LUT R6, R6, UR4, RZ, 0x3c, !PT ;  /* 0x0000000406067c12 */ /* 0x000fe2000f8e3cff */
[----:B------:R-:W-:Y:S07]  /*1e50*/  @P2 BRA `(.L_x_31) ;  /* 0xfffffffc00482947 */ /* 0x000fee000383ffff */
.L_x_24:
[----:B------:R-:W0:Y:S01]  /*1e60*/  LDC R0, c[0x0][0x28c] ;  /* 0x0000a300ff007b82 */ /* 0x000e220000000800 */
[----:B------:R1:W-:Y:S01]  /*1e70*/  SYNCS.ARRIVE.TRANS64.A1T0 RZ, [R93+UR44], RZ ;  /* 0x000000ff5dff79a7 */ /* 0x0003e2000810002c */
[----:B0-----:R-:W-:-:S13]  /*1e80*/  ISETP.GE.AND P1, PT, R0, 0x1, PT ;  /* 0x000000010000780c */ /* 0x001fda0003f26270 */
[----:B-1----:R-:W-:Y:S05]  /*1e90*/  @!P1 BRA `(.L_x_32) ;  /* 0x0000000000409947 */ /* 0x002fea0003800000 */
[----:B------:R-:W-:Y:S05]  /*1ea0*/  @!P0 BRA `(.L_x_33) ;  /* 0x0000000000048947 */ /* 0x000fea0003800000 */
[----:B------:R-:W-:Y:S01]  /*1eb0*/  BPT.TRAP 0x1 ;  /* 0x000000040000795c */ /* 0x000fe20000300000 */
.L_x_33:
[----:B------:R-:W-:Y:S01]  /*1ec0*/  ISETP.NE.AND P0, PT, R97, RZ, PT ;  /* 0x000000ff6100720c */ /* 0x000fe20003f05270 */
[----:B------:R-:W-:-:S12]  /*1ed0*/  IMAD.U32 R3, RZ, RZ, UR42 ;  /* 0x0000002aff037e24 */ /* 0x000fd8000f8e00ff */
[----:B------:R-:W-:-:S05]  /*1ee0*/  VOTEU.ANY UP0, P0 ;  /* 0x00000000003f7886 */ /* 0x000fca0000000100 */
[----:B------:R-:W-:Y:S02]  /*1ef0*/  @UP0 UIADD3 UR4, UR45, UR43, URZ ;  /* 0x0000002b2d040290 */ /* 0x000fe4000fffe03f */
[----:B------:R-:W-:-:S04]  /*1f00*/  UISETP.GT.U32.AND UP0, UPT, UR36, 0x1, UPT ;  /* 0x000000012400788c */ /* 0x000fc8000bf04070 */
[----:B------:R-:W-:-:S04]  /*1f10*/  IMAD.U32 R0, RZ, RZ, UR4 ;  /* 0x00000004ff007e24 */ /* 0x000fc8000f8e00ff */
[----:B------:R-:W-:-:S05]  /*1f20*/  @P0 IMAD.SHL.U32 R0, R0, 0x8, RZ ;  /* 0x0000000800000824 */ /* 0x000fca00078e00ff */
[----:B------:R-:W-:-:S04]  /*1f30*/  @P0 LOP3.LUT R0, R0, 0x18, RZ, 0xc0, !PT ;  /* 0x0000001800000812 */ /* 0x000fc800078ec0ff */
[----:B------:R-:W-:-:S04]  /*1f40*/  @P0 IADD3 R3, R3, 0x20, R0 ;  /* 0x0000002003030810 */ /* 0x000fc80007ffe000 */
[----:B------:R-:W-:-:S04]  /*1f50*/  @P0 PRMT R3, R22, 0x654, R3 ;  /* 0x0000065416030816 */ /* 0x000fc80000000003 */
[----:B------:R0:W-:Y:S01]  /*1f60*/  @P0 SYNCS.ARRIVE.TRANS64.RED.A1T0 RZ, [R3+URZ], RZ ;  /* 0x000000ff03ff09a7 */ /* 0x0001e2000810043f */
[----:B------:R-:W-:-:S13]  /*1f70*/  PLOP3.LUT P0, PT, PT, PT, UP0, 0x80, 0x0 ;  /* 0x000000000000781c */ /* 0x000fda0003f0f008 */
[----:B0-----:R-:W-:Y:S05]  /*1f80*/  @P0 BRA `(.L_x_32) ;  /* 0x0000000000040947 */ /* 0x001fea0003800000 */
[----:B------:R-:W-:Y:S01]  /*1f90*/  BPT.TRAP 0x1 ;  /* 0x000000040000795c */ /* 0x000fe20000300000 */
.L_x_32:
[----:B------:R-:W-:Y:S01]  /*1fa0*/  SHF.L.U32 R3, R100, 0x1f, RZ ;  /* 0x0000001f64037819 */ /* 0x000fe200000006ff */
[----:B------:R-:W-:Y:S01]  /*1fb0*/  UIADD3 UR43, UR41, UR43, URZ ;  /* 0x0000002b292b7290 */ /* 0x000fe2000fffe03f */
[----:B------:R-:W0:Y:S01]  /*1fc0*/  LDC R8, c[0x0][0x288] ;  /* 0x0000a200ff087b82 */ /* 0x000e220000000800 */
[----:B------:R-:W-:Y:S02]  /*1fd0*/  IMAD.SHL.U32 R10, R89, 0x2, RZ ;  /* 0x00000002590a7824 */ /* 0x000fe400078e00ff */
[----:B------:R-:W-:Y:S02]  /*1fe0*/  USHF.R.U32.HI UR4, URZ, 0x2, UR43 ;  /* 0x000000023f047899 */ /* 0x000fe4000801162b */
[----:B------:R-:W-:Y:S01]  /*1ff0*/  UISETP.GT.U32.AND UP0, UPT, UR43, 0x3, UPT ;  /* 0x000000032b00788c */ /* 0x000fe2000bf04070 */
[----:B------:R-:W-:Y:S01]  /*2000*/  SHF.R.S32.HI R11, RZ, 0x1f, R10 ;  /* 0x0000001fff0b7819 */ /* 0x000fe2000001140a */
[----:B------:R-:W-:Y:S01]  /*2010*/  ULOP3.LUT UR4, UR4, 0x1, URZ, 0xc0, !UPT ;  /* 0x0000000104047892 */ /* 0x000fe2000f8ec03f */
[----:B------:R-:W1:Y:S01]  /*2020*/  SYNCS.PHASECHK.TRANS64.TRYWAIT P0, [R92+UR49+0x10], R3 ;  /* 0x000010035c0075a7 */ /* 0x000e620008000171 */
[----:B------:R-:W-:-:S02]  /*2030*/  UISETP.LT.U32.AND UP0, UPT, UR41, 0x4, UP0 ;  /* 0x000000042900788c */ /* 0x000fc40008701070 */
[----:B------:R-:W-:Y:S02]  /*2040*/  UISETP.NE.U32.AND UP1, UPT, UR4, 0x1, UPT ;  /* 0x000000010400788c */ /* 0x000fe4000bf25070 */
[----:B------:R-:W-:Y:S02]  /*2050*/  USEL UR5, URZ, 0x1, !UP0 ;  /* 0x000000013f057887 */ /* 0x000fe4000c000000 */
[----:B------:R-:W-:Y:S02]  /*2060*/  UISETP.GT.U32.AND UP1, UPT, UR41, 0x3, !UP1 ;  /* 0x000000032900788c */ /* 0x000fe4000cf24070 */
[----:B------:R-:W-:Y:S02]  /*2070*/  ULOP3.LUT UR43, UR43, 0x3, URZ, 0xc0, !UPT ;  /* 0x000000032b2b7892 */ /* 0x000fe4000f8ec03f */
[----:B------:R-:W-:-:S04]  /*2080*/  USEL UR4, URZ, 0x1, !UP1 ;  /* 0x000000013f047887 */ /* 0x000fc8000c800000 */
[----:B------:R-:W-:Y:S01]  /*2090*/  ULOP3.LUT UR46, UR4, UR46, UR5, 0x96, !UPT ;  /* 0x0000002e042e7292 */ /* 0x000fe2000f8e9605 */
[----:B01----:R-:W-:Y:S11]  /*20a0*/  @!P0 BRA `(.L_x_34) ;  /* 0x0000005800988947 */ /* 0x003ff60003800000 */
.L_x_188:
[----:B------:R-:W-:Y:S01]  /*20b0*/  IMAD.SHL.U32 R9, R18, 0x40, RZ ;  /* 0x0000004012097824 */ /* 0x000fe200078e00ff */
[----:B------:R-:W-:Y:S01]  /*20c0*/  ULDC UR6, c[0x0][0x284] ;  /* 0x0000a10000067ab9 */ /* 0x000fe20000000800 */
[----:B------:R-:W-:Y:S01]  /*20d0*/  IMAD.SHL.U32 R20, R2, 0x80, RZ ;  /* 0x0000008002147824 */ /* 0x000fe200078e00ff */
[----:B------:R-:W-:Y:S01]  /*20e0*/  SHF.R.S32.HI R13, RZ, 0x1f, R19 ;  /* 0x0000001fff0d7819 */ /* 0x000fe20000011413 */
[----:B------:R-:W-:Y:S01]  /*20f0*/  ULDC.64 UR4, c[0x0][0x5d0] ;  /* 0x0001740000047ab9 */ /* 0x000fe20000000a00 */
[----:B------:R-:W-:Y:S01]  /*2100*/  ISETP.GE.AND P0, PT, R9, UR6, PT ;  /* 0x0000000609007c0c */ /* 0x000fe2000bf06270 */
[----:B0-----:R-:W-:Y:S01]  /*2110*/  IMAD.WIDE.U32 R2, R19, UR4, R10 ;  /* 0x0000000413027c25 */ /* 0x001fe2000f8e000a */
[----:B------:R-:W-:Y:S02]  /*2120*/  SHF.R.S32.HI R21, RZ, 0x1f, R20 ;  /* 0x0000001fff157819 */ /* 0x000fe40000011414 */
[C---:B------:R-:W-:Y:S01]  /*2130*/  ISETP.GE.OR P0, PT, R20.reuse, R8, P0 ;  /* 0x000000081400720c */ /* 0x040fe20000706670 */
[----:B------:R-:W-:Y:S01]  /*2140*/  IMAD R0, R13, UR4, RZ ;  /* 0x000000040d007c24 */ /* 0x000fe2000f8e02ff */
[----:B------:R-:W-:-:S03]  /*2150*/  IADD3 R4, P1, R20, R2, RZ ;  /* 0x0000000214047210 */ /* 0x000fc60007f3e0ff */
[----:B------:R-:W-:-:S05]  /*2160*/  IMAD R5, R19, UR5, R0 ;  /* 0x0000000513057c24 */ /* 0x000fca000f8e0200 */
[----:B------:R-:W-:-:S03]  /*2170*/  IADD3.X R5, R21, R3, R5, P1, !PT ;  /* 0x0000000315057210 */ /* 0x000fc60000ffe405 */
[----:B------:R-:W-:Y:S05]  /*2180*/  @P0 BRA `(.L_x_35) ;  /* 0x0000004000380947 */ /* 0x000fea0003800000 */
[----:B------:R-:W0:Y:S01]  /*2190*/  LDC.64 R6, c[0x0][0x5c8] ;  /* 0x00017200ff067b82 */ /* 0x000e220000000a00 */
[----:B-----5:R-:W-:Y:S01]  /*21a0*/  FSETP.NEU.AND P0, PT, R88, RZ, PT ;  /* 0x000000ff5800720b */ /* 0x020fe20003f0d000 */
[----:B------:R-:W-:Y:S01]  /*21b0*/  IMAD R3, R89, -0x2, R8 ;  /* 0xfffffffe59037824 */ /* 0x000fe200078e0208 */
[----:B------:R-:W-:Y:S01]  /*21c0*/  BSSY B0, `(.L_x_35) ;  /* 0x000040a000007945 */ /* 0x000fe20003800000 */
[----:B------:R-:W-:-:S04]  /*21d0*/  IMAD.WIDE R102, R18, 0x40, R90 ;  /* 0x0000004012667825 */ /* 0x000fc800078e025a */
[----:B------:R-:W-:Y:S02]  /*21e0*/  IMAD.IADD R2, R3, 0x1, -R20 ;  /* 0x0000000103027824 */ /* 0x000fe400078e0a14 */
[----:B------:R-:W-:-:S03]  /*21f0*/  IMAD.IADD R0, R96, 0x1, -R9 ;  /* 0x0000000160007824 */ /* 0x000fc600078e0a09 */
[----:B------:R-:W-:-:S04]  /*2200*/  ISETP.GT.AND P2, PT, R2, RZ, PT ;  /* 0x000000ff0200720c */ /* 0x000fc80003f44270 */
[----:B------:R-:W-:Y:S01]  /*2210*/  ISETP.GT.AND P1, PT, R0, RZ, P2 ;  /* 0x000000ff0000720c */ /* 0x000fe20001724270 */
[-C--:B0-----:R-:W-:Y:S02]  /*2220*/  IMAD R3, R103, R6.reuse, RZ ;  /* 0x0000000667037224 */ /* 0x081fe400078e02ff */
[----:B------:R-:W-:-:S04]  /*2230*/  IMAD.WIDE.U32 R104, R102, R6, R4 ;  /* 0x0000000666687225 */ /* 0x000fc800078e0004 */
[----:B------:R-:W-:-:S04]  /*2240*/  IMAD R3, R102, R7, R3 ;  /* 0x0000000766037224 */ /* 0x000fc800078e0203 */
[----:B------:R-:W-:Y:S01]  /*2250*/  IMAD.IADD R113, R105, 0x1, R3 ;  /* 0x0000000169717824 */ /* 0x000fe200078e0203 */
[----:B------:R-:W-:Y:S06]  /*2260*/  @!P0 BRA `(.L_x_36) ;  /* 0x0000002c002c8947 */ /* 0x000fec0003800000 */
[----:B------:R-:W0:Y:S01]  /*2270*/  LDC.64 R106, c[0x0][0x5b8] ;  /* 0x00016e00ff6a7b82 */ /* 0x000e220000000a00 */
[----:B------:R-:W-:-:S07]  /*2280*/  ULDC.64 UR4, c[0x0][0x5c0] ;  /* 0x0001700000047ab9 */ /* 0x000fce0000000a00 */
[----:B------:R-:W1:Y:S08]  /*2290*/  LDC.64 R108, c[0x0][0x5b0] ;  /* 0x00016c00ff6c7b82 */ /* 0x000e700000000a00 */
[----:B------:R-:W2:Y:S01]  /*22a0*/  LDC.64 R110, c[0x0][0x5a8] ;  /* 0x00016a00ff6e7b82 */ /* 0x000ea20000000a00 */
[-C--:B0-----:R-:W-:Y:S02]  /*22b0*/  IMAD R8, R13, R106.reuse, RZ ;  /* 0x0000006a0d087224 */ /* 0x081fe400078e02ff */
[----:B------:R-:W-:-:S04]  /*22c0*/  IMAD.WIDE.U32 R4, R19, R106, R10 ;  /* 0x0000006a13047225 */ /* 0x000fc800078e000a */
[----:B------:R-:W-:Y:S01]  /*22d0*/  IMAD R101, R19, R107, R8 ;  /* 0x0000006b13657224 */ /* 0x000fe200078e0208 */
[----:B------:R-:W-:Y:S01]  /*22e0*/  IADD3 R12, P0, R20, R4, RZ ;  /* 0x00000004140c7210 */ /* 0x000fe20007f1e0ff */
[----:B-1----:R-:W-:-:S03]  /*22f0*/  IMAD R3, R103, R108, RZ ;  /* 0x0000006c67037224 */ /* 0x002fc600078e02ff */
[----:B------:R-:W-:Y:S01]  /*2300*/  IADD3.X R13, R21, R5, R101, P0, !PT ;  /* 0x00000005150d7210 */ /* 0x000fe200007fe465 */
[C---:B------:R-:W-:Y:S02]  /*2310*/  IMAD R105, R102.reuse, R109, R3 ;  /* 0x0000006d66697224 */ /* 0x040fe400078e0203 */
[----:B------:R-:W-:-:S04]  /*2320*/  IMAD.WIDE.U32 R4, R102, R108, R12 ;  /* 0x0000006c66047225 */ /* 0x000fc800078e000c */
[----:B------:R-:W-:Y:S01]  /*2330*/  IMAD.IADD R3, R5, 0x1, R105 ;  /* 0x0000000105037824 */ /* 0x000fe200078e0269 */
[----:B--2---:R-:W-:-:S04]  /*2340*/  LEA R14, P0, R4, R110, 0x1 ;  /* 0x0000006e040e7211 */ /* 0x004fc800078008ff */
[----:B------:R-:W-:-:S05]  /*2350*/  LEA.HI.X R15, R4, R111, R3, 0x1, P0 ;  /* 0x0000006f040f7211 */ /* 0x000fca00000f0c03 */
[----:B------:R0:W2:Y:S01]  /*2360*/  @P1 LDG.E.LTC128B.U16 R3, desc[UR52][R14.64] ;  /* 0x000000340e031981 */ /* 0x0000a2000c1e1520 */
[----:B------:R-:W-:Y:S01]  /*2370*/  IMAD.WIDE.U32 R4, R102, R108, R20 ;  /* 0x0000006c66047225 */ /* 0x000fe200078e0014 */
[----:B------:R-:W-:Y:S02]  /*2380*/  BSSY B1, `(.L_x_37) ;  /* 0x0000014000017945 */ /* 0x000fe40003800000 */
[----:B------:R-:W-:-:S04]  /*2390*/  IADD3 R98, P0, R10, R4, RZ ;  /* 0x000000040a627210 */ /* 0x000fc80007f1e0ff */
[----:B------:R-:W-:Y:S01]  /*23a0*/  IADD3.X R99, R11, R105, R5, P0, !PT ;  /* 0x000000690b637210 */ /* 0x000fe200007fe405 */
[----:B0-----:R-:W-:Y:S01]  /*23b0*/  IMAD.SHL.U32 R14, R108, 0x8, RZ ;  /* 0x000000086c0e7824 */ /* 0x001fe200078e00ff */
[----:B------:R-:W-:Y:S02]  /*23c0*/  LEA R8, P0, R104, UR4, 0x1 ;  /* 0x0000000468087c11 */ /* 0x000fe4000f8008ff */
[----:B------:R-:W-:Y:S01]  /*23d0*/  SHF.L.U64.HI R15, R108, 0x3, R109 ;  /* 0x000000036c0f7819 */ /* 0x000fe2000001026d */
[----:B------:R-:W-:-:S04]  /*23e0*/  IMAD.WIDE.U32 R98, R19, R106, R98 ;  /* 0x0000006a13627225 */ /* 0x000fc800078e0062 */
[----:B------:R-:W-:Y:S01]  /*23f0*/  IMAD.IADD R5, R101, 0x1, R99 ;  /* 0x0000000165057824 */ /* 0x000fe200078e0263 */
[----:B------:R-:W-:-:S04]  /*2400*/  LEA R4, P4, R98, R110, 0x1 ;  /* 0x0000006e62047211 */ /* 0x000fc800078808ff */
[----:B------:R-:W-:Y:S01]  /*2410*/  LEA.HI.X R5, R98, R111, R5, 0x1, P4 ;  /* 0x0000006f62057211 */ /* 0x000fe200020f0c05 */
[----:B--2---:R-:W-:-:S04]  /*2420*/  IMAD.U32 R9, R3, 0x10000, RZ ;  /* 0x0001000003097824 */ /* 0x004fc800078e00ff */
[----:B------:R-:W-:-:S04]  /*2430*/  FMUL R9, R9, R88 ;  /* 0x0000005809097220 */ /* 0x000fc80000400000 */
[----:B------:R-:W-:Y:S01]  /*2440*/  FFMA R24, R24, R23, R9 ;  /* 0x0000001718187223 */ /* 0x000fe20000000009 */
[----:B------:R-:W-:Y:S02]  /*2450*/  LEA.HI.X R9, R104, UR5, R113, 0x1, P0 ;  /* 0x0000000568097c11 */ /* 0x000fe400080f0c71 */
[----:B------:R-:W-:Y:S02]  /*2460*/  ISETP.GT.AND P0, PT, R2, 0x1, PT ;  /* 0x000000010200780c */ /* 0x000fe40003f04270 */
[----:B------:R-:W-:Y:S02]  /*2470*/  F2FP.BF16.F32.PACK_AB R24, RZ, R24 ;  /* 0x00000018ff18723e */ /* 0x000fe400000010ff */
[----:B------:R-:W-:-:S03]  /*2480*/  ISETP.GT.AND P3, PT, R0, RZ, P0 ;  /* 0x000000ff0000720c */ /* 0x000fc60000764270 */
[----:B------:R0:W-:Y:S10]  /*2490*/  @P1 STG.E.U16 desc[UR52][R8.64], R24 ;  /* 0x0000001808001986 */ /* 0x0001f4000c101534 */
[----:B------:R-:W-:Y:S05]  /*24a0*/  @!P3 BRA `(.L_x_38) ;  /* 0x000000000004b947 */ /* 0x000fea0003800000 */
[----:B------:R1:W5:Y:S02]  /*24b0*/  LDG.E.LTC128B.U16 R3, desc[UR52][R4.64+0x2] ;  /* 0x0000023404037981 */ /* 0x000364000c1e1520 */
.L_x_38:
[----:B------:R-:W-:Y:S05]  /*24c0*/  BSYNC B1 ;  /* 0x0000000000017941 */ /* 0x000fea0003800000 */
.L_x_37:
[----:B-----5:R-:W-:Y:S01]  /*24d0*/  IMAD.U32 R99, R3, 0x10000, RZ ;  /* 0x0001000003637824 */ /* 0x020fe200078e00ff */
[----:B------:R-:W-:Y:S01]  /*24e0*/  ISETP.GT.AND P2, PT, R0, 0x8, P2 ;  /* 0x000000080000780c */ /* 0x000fe20001744270 */
[----:B------:R-:W-:-:S04]  /*24f0*/  IMAD.WIDE.U32 R14, R102, R108, R14 ;  /* 0x0000006c660e7225 */ /* 0x000fc800078e000e */
[----:B------:R-:W-:Y:S01]  /*2500*/  FMUL R18, R99, R88 ;  /* 0x0000005863127220 */ /* 0x000fe20000400000 */
[----:B------:R-:W-:Y:S01]  /*2510*/  IMAD.IADD R105, R105, 0x1, R15 ;  /* 0x0000000169697824 */ /* 0x000fe200078e020f */
[----:B------:R-:W-:Y:S02]  /*2520*/  IADD3 R15, P1, R12, R14, RZ ;  /* 0x0000000e0c0f7210 */ /* 0x000fe40007f3e0ff */
[----:B------:R-:W-:-:S03]  /*2530*/  FFMA R18, R25, R23, R18 ;  /* 0x0000001719127223 */ /* 0x000fc60000000012 */
[----:B0-----:R-:W-:Y:S01]  /*2540*/  IMAD.X R24, R105, 0x1, R13, P1 ;  /* 0x0000000169187824 */ /* 0x001fe200008e060d */
[C---:B------:R-:W-:Y:S02]  /*2550*/  LEA R12, P1, R15.reuse, R110, 0x1 ;  /* 0x0000006e0f0c7211 */ /* 0x040fe400078208ff */
[----:B------:R-:W-:Y:S02]  /*2560*/  F2FP.BF16.F32.PACK_AB R18, RZ, R18 ;  /* 0x00000012ff12723e */ /* 0x000fe400000010ff */
[----:B------:R-:W-:Y:S02]  /*2570*/  LEA.HI.X R13, R15, R111, R24, 0x1, P1 ;  /* 0x0000006f0f0d7211 */ /* 0x000fe400008f0c18 */
[----:B------:R-:W-:Y:S02]  /*2580*/  PRMT R15, R18, 0x7610, R15 ;  /* 0x00007610120f7816 */ /* 0x000fe4000000000f */
[----:B------:R-:W-:-:S03]  /*2590*/  PRMT R18, R3, 0x7610, R18 ;  /* 0x0000761003127816 */ /* 0x000fc60000000012 */
[----:B------:R0:W-:Y:S04]  /*25a0*/  @P3 STG.E.U16 desc[UR52][R8.64+0x2], R15 ;  /* 0x0000020f08003986 */ /* 0x0001e8000c101534 */
[----:B------:R-:W2:Y:S01]  /*25b0*/  @P2 LDG.E.LTC128B.U16 R18, desc[UR52][R12.64] ;  /* 0x000000340c122981 */ /* 0x000ea2000c1e1520 */
[----:B------:R-:W-:Y:S01]  /*25c0*/  IADD3 R14, P1, P3, R10, R14, R20 ;  /* 0x0000000e0a0e7210 */ /* 0x000fe20007b3e014 */
[----:B------:R-:W-:Y:S01]  /*25d0*/  BSSY B1, `(.L_x_39) ;  /* 0x0000011000017945 */ /* 0x000fe20003800000 */
[----:B------:R-:W-:Y:S02]  /*25e0*/  ISETP.GT.AND P0, PT, R0, 0x8, P0 ;  /* 0x000000080000780c */ /* 0x000fe40000704270 */
[----:B0-----:R-:W-:Y:S02]  /*25f0*/  IADD3.X R15, R11, R105, R21, P1, P3 ;  /* 0x000000690b0f7210 */ /* 0x001fe40000fe6415 */
[----:B------:R-:W-:-:S02]  /*2600*/  SHF.L.U64.HI R11, R6, 0x4, R7 ;  /* 0x00000004060b7819 */ /* 0x000fc40000010207 */
[----:B------:R-:W-:Y:S01]  /*2610*/  LEA R10, P1, R6, R8, 0x4 ;  /* 0x00000008060a7211 */ /* 0x000fe200078220ff */
[----:B------:R-:W-:-:S04]  /*2620*/  IMAD.WIDE.U32 R14, R19, R106, R14 ;  /* 0x0000006a130e7225 */ /* 0x000fc800078e000e */
[----:B------:R-:W-:Y:S01]  /*2630*/  IMAD.X R11, R11, 0x1, R9, P1 ;  /* 0x000000010b0b7824 */ /* 0x000fe200008e0609 */
[----:B------:R-:W-:Y:S01]  /*2640*/  LEA R6, P3, R14, R110, 0x1 ;  /* 0x0000006e0e067211 */ /* 0x000fe200078608ff */
[----:B------:R-:W-:-:S05]  /*2650*/  IMAD.IADD R7, R101, 0x1, R15 ;  /* 0x0000000165077824 */ /* 0x000fca00078e020f */
[----:B------:R-:W-:Y:S01]  /*2660*/  LEA.HI.X R7, R14, R111, R7, 0x1, P3 ;  /* 0x0000006f0e077211 */ /* 0x000fe200018f0c07 */
[----:B--2---:R-:W-:-:S04]  /*2670*/  IMAD.U32 R3, R18, 0x10000, RZ ;  /* 0x0001000012037824 */ /* 0x004fc800078e00ff */
[----:B------:R-:W-:-:S04]  /*2680*/  FMUL R3, R3, R88 ;  /* 0x0000005803037220 */ /* 0x000fc80000400000 */
[----:B------:R-:W-:-:S05]  /*2690*/  FFMA R3, R26, R23, R3 ;  /* 0x000000171a037223 */ /* 0x000fca0000000003 */
[----:B------:R-:W-:-:S05]  /*26a0*/  F2FP.BF16.F32.PACK_AB R3, RZ, R3 ;  /* 0x00000003ff03723e */ /* 0x000fca00000010ff */
[----:B------:R0:W-:Y:S01]  /*26b0*/  @P2 STG.E.U16 desc[UR52][R10.64], R3 ;  /* 0x000000030a002986 */ /* 0x0001e2000c101534 */
[----:B------:R-:W-:Y:S05]  /*26c0*/  @!P0 BRA `(.L_x_40) ;  /* 0x0000000000048947 */ /* 0x000fea0003800000 */
[----:B------:R2:W5:Y:S02]  /*26d0*/  LDG.E.LTC128B.U16 R18, desc[UR52][R6.64+0x2] ;  /* 0x0000023406127981 */ /* 0x000564000c1e1520 */
.L_x_40:
[----:B------:R-:W-:Y:S05]  /*26e0*/  BSYNC B1 ;  /* 0x0000000000017941 */ /* 0x000fea0003800000 */
.L_x_39:
[----:B0----5:R-:W-:Y:S01]  /*26f0*/  IMAD.U32 R3, R18, 0x10000, RZ ;  /* 0x0001000012037824 */ /* 0x021fe200078e00ff */
[----:B------:R-:W-:Y:S01]  /*2700*/  ISETP.GT.AND P1, PT, R2, 0x8, PT ;  /* 0x000000080200780c */ /* 0x000fe20003f24270 */
[----:B------:R-:W-:Y:S02]  /*2710*/  BSSY B1, `(.L_x_41) ;  /* 0x0000008000017945 */ /* 0x000fe40003800000 */
[----:B------:R-:W-:Y:S01]  /*2720*/  FMUL R12, R3, R88 ;  /* 0x00000058030c7220 */ /* 0x000fe20000400000 */
[----:B------:R-:W-:-:S03]  /*2730*/  ISETP.GT.AND P2, PT, R0, RZ, P1 ;  /* 0x000000ff0000720c */ /* 0x000fc60000f44270 */
[----:B------:R-:W-:-:S05]  /*2740*/  FFMA R12, R27, R23, R12 ;  /* 0x000000171b0c7223 */ /* 0x000fca000000000c */
[----:B------:R-:W-:-:S05]  /*2750*/  F2FP.BF16.F32.PACK_AB R12, RZ, R12 ;  /* 0x0000000cff0c723e */ /* 0x000fca00000010ff */
[----:B------:R0:W-:Y:S01]  /*2760*/  @P0 STG.E.U16 desc[UR52][R10.64+0x2], R12 ;  /* 0x0000020c0a000986 */ /* 0x0001e2000c101534 */
[----:B------:R-:W-:Y:S05]  /*2770*/  @!P2 BRA `(.L_x_42) ;  /* 0x000000000004a947 */ /* 0x000fea0003800000 */
[----:B------:R3:W5:Y:S02]  /*2780*/  LDG.E.LTC128B.U16 R18, desc[UR52][R4.64+0x10] ;  /* 0x0000103404127981 */ /* 0x000764000c1e1520 */
.L_x_42:
[----:B------:R-:W-:Y:S05]  /*2790*/  BSYNC B1 ;  /* 0x0000000000017941 */ /* 0x000fea0003800000 */
.L_x_41:
[----:B-----5:R-:W-:Y:S01]  /*27a0*/  IMAD.U32 R3, R18, 0x10000, RZ ;  /* 0x0001000012037824 */ /* 0x020fe200078e00ff */
        /* <DEDUP_REMOVED lines=9> */
.L_x_44:
[----:B------:R-:W-:Y:S05]  /*2840*/  BSYNC B1 ;  /* 0x0000000000017941 */ /* 0x000fea0003800000 */
.L_x_43:
[----:B----45:R-:W-:Y:S01]  /*2850*/  IMAD.U32 R3, R18, 0x10000, RZ ;  /* 0x0001000012037824 */ /* 0x030fe200078e00ff */
[----:B------:R-:W-:Y:S01]  /*2860*/  ISETP.GT.AND P1, PT, R0, 0x8, P1 ;  /* 0x000000080000780c */ /* 0x000fe20000f24270 */
[----:B------:R-:W-:Y:S02]  /*2870*/  BSSY B1, `(.L_x_45) ;  /* 0x0000007000017945 */ /* 0x000fe40003800000 */
[----:B0-----:R-:W-:-:S04]  /*2880*/  FMUL R12, R3, R88 ;  /* 0x00000058030c7220 */ /* 0x001fc80000400000 */
[----:B------:R-:W-:-:S05]  /*2890*/  FFMA R12, R29, R23, R12 ;  /* 0x000000171d0c7223 */ /* 0x000fca000000000c */
[----:B------:R-:W-:-:S05]  /*28a0*/  F2FP.BF16.F32.PACK_AB R12, RZ, R12 ;  /* 0x0000000cff0c723e */ /* 0x000fca00000010ff */
[----:B------:R0:W-:Y:S01]  /*28b0*/  @P3 STG.E.U16 desc[UR52][R8.64+0x12], R12 ;  /* 0x0000120c08003986 */ /* 0x0001e2000c101534 */
[----:B------:R-:W-:Y:S05]  /*28c0*/  @!P1 BRA `(.L_x_46) ;  /* 0x0000000000049947 */ /* 0x000fea0003800000 */
[----:B------:R4:W5:Y:S02]  /*28d0*/  LDG.E.LTC128B.U16 R18, desc[UR52][R6.64+0x10] ;  /* 0x0000103406127981 */ /* 0x000964000c1e1520 */
.L_x_46:
[----:B------:R-:W-:Y:S05]  /*28e0*/  BSYNC B1 ;  /* 0x0000000000017941 */ /* 0x000fea0003800000 */
.L_x_45:
[----:B-----5:R-:W-:Y:S01]  /*28f0*/  IMAD.U32 R3, R18, 0x10000, RZ ;  /* 0x0001000012037824 */ /* 0x020fe200078e00ff */
[----:B------:R-:W-:Y:S01]  /*2900*/  ISETP.GT.AND P0, PT, R0, 0x8, P0 ;  /* 0x000000080000780c */ /* 0x000fe20000704270 */
[----:B------:R-:W-:Y:S02]  /*2910*/  BSSY B1, `(.L_x_47) ;  /* 0x0000007000017945 */ /* 0x000fe40003800000 */
[----:B------:R-:W-:-:S04]  /*2920*/  FMUL R3, R3, R88 ;  /* 0x0000005803037220 */ /* 0x000fc80000400000 */
[----:B------:R-:W-:-:S05]  /*2930*/  FFMA R3, R30, R23, R3 ;  /* 0x000000171e037223 */ /* 0x000fca0000000003 */
[----:B------:R-:W-:-:S05]  /*2940*/  F2FP.BF16.F32.PACK_AB R3, RZ, R3 ;  /* 0x00000003ff03723e */ /* 0x000fca00000010ff */
[----:B------:R0:W-:Y:S01]  /*2950*/  @P1 STG.E.U16 desc[UR52][R10.64+0x10], R3 ;  /* 0x000010030a001986 */ /* 0x0001e2000c101534 */
[----:B------:R-:W-:Y:S05]  /*2960*/  @!P0 BRA `(.L_x_48) ;  /* 0x0000000000048947 */ /* 0x000fea0003800000 */
[----:B------:R0:W5:Y:S02]  /*2970*/  LDG.E.LTC128B.U16 R18, desc[UR52][R6.64+0x12] ;  /* 0x0000123406127981 */ /* 0x000164000c1e1520 */
.L_x_48:
[----:B------:R-:W-:Y:S05]  /*2980*/  BSYNC B1 ;  /* 0x0000000000017941 */ /* 0x000fea0003800000 */
.L_x_47:
        /* <DEDUP_REMOVED lines=10> */
.L_x_50:
[----:B------:R-:W-:Y:S05]  /*2a30*/  BSYNC B1 ;  /* 0x0000000000017941 */ /* 0x000fea0003800000 */
.L_x_49:
        /* <DEDUP_REMOVED lines=10> */
.L_x_52:
[----:B------:R-:W-:Y:S05]  /*2ae0*/  BSYNC B1 ;  /* 0x0000000000017941 */ /* 0x000fea0003800000 */
.L_x_51:
[----:B0----5:R-:W-:Y:S01]  /*2af0*/  IMAD.U32 R3, R18, 0x10000, RZ ;  /* 0x0001000012037824 */ /* 0x021fe200078e00ff */
        /* <DEDUP_REMOVED lines=8> */
.L_x_54:
[----:B------:R-:W-:Y:S05]  /*2b80*/  BSYNC B1 ;  /* 0x0000000000017941 */ /* 0x000fea0003800000 */
.L_x_53:
        /* <DEDUP_REMOVED lines=9> */
.L_x_56:
[----:B------:R-:W-:Y:S05]  /*2c20*/  BSYNC B1 ;  /* 0x0000000000017941 */ /* 0x000fea0003800000 */
.L_x_55:
        /* <DEDUP_REMOVED lines=10> */
.L_x_58:
[----:B------:R-:W-:Y:S05]  /*2cd0*/  BSYNC B1 ;  /* 0x0000000000017941 */ /* 0x000fea0003800000 */
.L_x_57:
        /* <DEDUP_REMOVED lines=10> */
.L_x_60:
[----:B------:R-:W-:Y:S05]  /*2d80*/  BSYNC B1 ;  /* 0x0000000000017941 */ /* 0x000fea0003800000 */
.L_x_59:
        /* <DEDUP_REMOVED lines=9> */
.L_x_62:
[----:B------:R-:W-:Y:S05]  /*2e20*/  BSYNC B1 ;  /* 0x0000000000017941 */ /* 0x000fea0003800000 */
.L_x_61:
        /* <DEDUP_REMOVED lines=9> */
.L_x_64:
[----:B------:R-:W-:Y:S05]  /*2ec0*/  BSYNC B1 ;  /* 0x0000000000017941 */ /* 0x000fea0003800000 */
.L_x_63:
        /* <DEDUP_REMOVED lines=10> */
.L_x_66:
[----:B------:R-:W-:Y:S05]  /*2f70*/  BSYNC B1 ;  /* 0x0000000000017941 */ /* 0x000fea0003800000 */
.L_x_65:
        /* <DEDUP_REMOVED lines=10> */
.L_x_68:
[----:B------:R-:W-:Y:S05]  /*3020*/  BSYNC B1 ;  /* 0x0000000000017941 */ /* 0x000fea0003800000 */
.L_x_67:
        /* <DEDUP_REMOVED lines=9> */
.L_x_70:
[----:B------:R-:W-:Y:S05]  /*30c0*/  BSYNC B1 ;  /* 0x0000000000017941 */ /* 0x000fea0003800000 */
.L_x_69:
        /* <DEDUP_REMOVED lines=9> */
.L_x_72:
[----:B------:R-:W-:Y:S05]  /*3160*/  BSYNC B1 ;  /* 0x0000000000017941 */ /* 0x000fea0003800000 */
.L_x_71:
        /* <DEDUP_REMOVED lines=10> */
.L_x_74:
[----:B------:R-:W-:Y:S05]  /*3210*/  BSYNC B1 ;  /* 0x0000000000017941 */ /* 0x000fea0003800000 */
.L_x_73:
        /* <DEDUP_REMOVED lines=10> */
.L_x_76:
[----:B------:R-:W-:Y:S05]  /*32c0*/  BSYNC B1 ;  /* 0x0000000000017941 */ /* 0x000fea0003800000 */
.L_x_75:
        /* <DEDUP_REMOVED lines=9> */
.L_x_78:
[----:B------:R-:W-:Y:S05]  /*3360*/  BSYNC B1 ;  /* 0x0000000000017941 */ /* 0x000fea0003800000 */
.L_x_77:
        /* <DEDUP_REMOVED lines=9> */
.L_x_80:
[----:B------:R-:W-:Y:S05]  /*3400*/  BSYNC B1 ;  /* 0x0000000000017941 */ /* 0x000fea0003800000 */
.L_x_79:
        /* <DEDUP_REMOVED lines=10> */
.L_x_82:
[----:B------:R-:W-:Y:S05]  /*34b0*/  BSYNC B1 ;  /* 0x0000000000017941 */ /* 0x000fea0003800000 */
.L_x_81:
        /* <DEDUP_REMOVED lines=10> */
.L_x_84:
[----:B------:R-:W-:Y:S05]  /*3560*/  BSYNC B1 ;  /* 0x0000000000017941 */ /* 0x000fea0003800000 */
.L_x_83:
        /* <DEDUP_REMOVED lines=9> */
.L_x_86:
[----:B------:R-:W-:Y:S05]  /*3600*/  BSYNC B1 ;  /* 0x0000000000017941 */ /* 0x000fea0003800000 */
.L_x_85:
        /* <DEDUP_REMOVED lines=9> */
.L_x_88:
[----:B------:R-:W-:Y:S05]  /*36a0*/  BSYNC B1 ;  /* 0x0000000000017941 */ /* 0x000fea0003800000 */
.L_x_87:
        /* <DEDUP_REMOVED lines=10> */
.L_x_90:
[----:B------:R-:W-:Y:S05]  /*3750*/  BSYNC B1 ;  /* 0x0000000000017941 */ /* 0x000fea0003800000 */
.L_x_89:
        /* <DEDUP_REMOVED lines=10> */
.L_x_92:
[----:B------:R-:W-:Y:S05]  /*3800*/  BSYNC B1 ;  /* 0x0000000000017941 */ /* 0x000fea0003800000 */
.L_x_91:
        /* <DEDUP_REMOVED lines=9> */
.L_x_94:
[----:B------:R-:W-:Y:S05]  /*38a0*/  BSYNC B1 ;  /* 0x0000000000017941 */ /* 0x000fea0003800000 */
.L_x_93:
        /* <DEDUP_REMOVED lines=9> */
.L_x_96:
[----:B------:R-:W-:Y:S05]  /*3940*/  BSYNC B1 ;  /* 0x0000000000017941 */ /* 0x000fea0003800000 */
.L_x_95:
        /* <DEDUP_REMOVED lines=10> */
.L_x_98:
[----:B------:R-:W-:Y:S05]  /*39f0*/  BSYNC B1 ;  /* 0x0000000000017941 */ /* 0x000fea0003800000 */
.L_x_97:
        /* <DEDUP_REMOVED lines=10> */
.L_x_100:
[----:B------:R-:W-:Y:S05]  /*3aa0*/  BSYNC B1 ;  /* 0x0000000000017941 */ /* 0x000fea0003800000 */
.L_x_99:
        /* <DEDUP_REMOVED lines=9> */
.L_x_102:
[----:B------:R-:W-:Y:S05]  /*3b40*/  BSYNC B1 ;  /* 0x0000000000017941 */ /* 0x000fea0003800000 */
.L_x_101:
        /* <DEDUP_REMOVED lines=9> */
.L_x_104:
[----:B------:R-:W-:Y:S05]  /*3be0*/  BSYNC B1 ;  /* 0x0000000000017941 */ /* 0x000fea0003800000 */
.L_x_103:
        /* <DEDUP_REMOVED lines=10> */
.L_x_106:
[----:B------:R-:W-:Y:S05]  /*3c90*/  BSYNC B1 ;  /* 0x0000000000017941 */ /* 0x000fea0003800000 */
.L_x_105:
        /* <DEDUP_REMOVED lines=10> */
.L_x_108:
[----:B------:R-:W-:Y:S05]  /*3d40*/  BSYNC B1 ;  /* 0x0000000000017941 */ /* 0x000fea0003800000 */
.L_x_107:
        /* <DEDUP_REMOVED lines=9> */
.L_x_110:
[----:B------:R-:W-:Y:S05]  /*3de0*/  BSYNC B1 ;  /* 0x0000000000017941 */ /* 0x000fea0003800000 */
.L_x_109:
        /* <DEDUP_REMOVED lines=9> */
.L_x_112:
[----:B------:R-:W-:Y:S05]  /*3e80*/  BSYNC B1 ;  /* 0x0000000000017941 */ /* 0x000fea0003800000 */
.L_x_111:
        /* <DEDUP_REMOVED lines=10> */
.L_x_114:
[----:B------:R-:W-:Y:S05]  /*3f30*/  BSYNC B1 ;  /* 0x0000000000017941 */ /* 0x000fea0003800000 */
.L_x_113:
        /* <DEDUP_REMOVED lines=10> */
.L_x_116:
[----:B------:R-:W-:Y:S05]  /*3fe0*/  BSYNC B1 ;  /* 0x0000000000017941 */ /* 0x000fea0003800000 */
.L_x_115:
        /* <DEDUP_REMOVED lines=9> */
.L_x_118:
[----:B------:R-:W-:Y:S05]  /*4080*/  BSYNC B1 ;  /* 0x0000000000017941 */ /* 0x000fea0003800000 */
.L_x_117:
        /* <DEDUP_REMOVED lines=9> */
.L_x_120:
[----:B------:R-:W-:Y:S05]  /*4120*/  BSYNC B1 ;  /* 0x0000000000017941 */ /* 0x000fea0003800000 */
.L_x_119:
        /* <DEDUP_REMOVED lines=10> */
.L_x_122:
[----:B------:R-:W-:Y:S05]  /*41d0*/  BSYNC B1 ;  /* 0x0000000000017941 */ /* 0x000fea0003800000 */
.L_x_121:
        /* <DEDUP_REMOVED lines=10> */
.L_x_124:
[----:B------:R-:W-:Y:S05]  /*4280*/  BSYNC B1 ;  /* 0x0000000000017941 */ /* 0x000fea0003800000 */
.L_x_123:
        /* <DEDUP_REMOVED lines=9> */
.L_x_126:
[----:B------:R-:W-:Y:S05]  /*4320*/  BSYNC B1 ;  /* 0x0000000000017941 */ /* 0x000fea0003800000 */
.L_x_125:
        /* <DEDUP_REMOVED lines=9> */
.L_x_128:
[----:B------:R-:W-:Y:S05]  /*43c0*/  BSYNC B1 ;  /* 0x0000000000017941 */ /* 0x000fea0003800000 */
.L_x_127:
        /* <DEDUP_REMOVED lines=10> */
.L_x_130:
[----:B------:R-:W-:Y:S05]  /*4470*/  BSYNC B1 ;  /* 0x0000000000017941 */ /* 0x000fea0003800000 */
.L_x_129:
        /* <DEDUP_REMOVED lines=10> */
.L_x_132:
[----:B------:R-:W-:Y:S05]  /*4520*/  BSYNC B1 ;  /* 0x0000000000017941 */ /* 0x000fea0003800000 */
.L_x_131:
        /* <DEDUP_REMOVED lines=9> */
.L_x_134:
[----:B------:R-:W-:Y:S05]  /*45c0*/  BSYNC B1 ;  /* 0x0000000000017941 */ /* 0x000fea0003800000 */
.L_x_133:
        /* <DEDUP_REMOVED lines=9> */
.L_x_136:
[----:B------:R-:W-:Y:S05]  /*4660*/  BSYNC B1 ;  /* 0x0000000000017941 */ /* 0x000fea0003800000 */
.L_x_135:
        /* <DEDUP_REMOVED lines=10> */
.L_x_138:
[----:B------:R-:W-:Y:S05]  /*4710*/  BSYNC B1 ;  /* 0x0000000000017941 */ /* 0x000fea0003800000 */
.L_x_137:
        /* <DEDUP_REMOVED lines=10> */
.L_x_140:
[----:B------:R-:W-:Y:S05]  /*47c0*/  BSYNC B1 ;  /* 0x0000000000017941 */ /* 0x000fea0003800000 */
.L_x_139:
        /* <DEDUP_REMOVED lines=9> */
.L_x_142:
[----:B------:R-:W-:Y:S05]  /*4860*/  BSYNC B1 ;  /* 0x0000000000017941 */ /* 0x000fea0003800000 */
.L_x_141:
        /* <DEDUP_REMOVED lines=9> */
.L_x_144:
[----:B------:R-:W-:Y:S05]  /*4900*/  BSYNC B1 ;  /* 0x0000000000017941 */ /* 0x000fea0003800000 */
.L_x_143:
        /* <DEDUP_REMOVED lines=10> */
.L_x_146:
[----:B------:R-:W-:Y:S05]  /*49b0*/  BSYNC B1 ;  /* 0x0000000000017941 */ /* 0x000fea0003800000 */
.L_x_145:
        /* <DEDUP_REMOVED lines=10> */
.L_x_148:
[----:B------:R-:W-:Y:S05]  /*4a60*/  BSYNC B1 ;  /* 0x0000000000017941 */ /* 0x000fea0003800000 */
.L_x_147:
        /* <DEDUP_REMOVED lines=9> */
.L_x_150:
[----:B------:R-:W-:Y:S05]  /*4b00*/  BSYNC B1 ;  /* 0x0000000000017941 */ /* 0x000fea0003800000 */
.L_x_149:
        /* <DEDUP_REMOVED lines=9> */
.L_x_152:
[----:B------:R-:W-:Y:S05]  /*4ba0*/  BSYNC B1 ;  /* 0x0000000000017941 */ /* 0x000fea0003800000 */
.L_x_151:
        /* <DEDUP_REMOVED lines=10> */
.L_x_154:
[----:B------:R-:W-:Y:S05]  /*4c50*/  BSYNC B1 ;  /* 0x0000000000017941 */ /* 0x000fea0003800000 */
.L_x_153:
[----:B-----5:R-:W-:Y:S01]  /*4c60*/  IMAD.U32 R3, R18, 0x10000, RZ ;  /* 0x0001000012037824 */ /* 0x020fe200078e00ff */
[----:B------:R-:W-:Y:S01]  /*4c70*/  ISETP.GT.AND P0, PT, R2, 0x79, PT ;  /* 0x000000790200780c */ /* 0x000fe20003f04270 */
[----:B------:R-:W-:Y:S01]  /*4c80*/  @P2 IMAD.MOV.U32 R2, RZ, RZ, R8 ;  /* 0x000000ffff022224 */ /* 0x000fe200078e0008 */
[----:B------:R-:W-:Y:S01]  /*4c90*/  BSSY B1, `(.L_x_155) ;  /* 0x000000a000017945 */ /* 0x000fe20003800000 */
[----:B------:R-:W-:Y:S01]  /*4ca0*/  FMUL R3, R3, R88 ;  /* 0x0000005803037220 */ /* 0x000fe20000400000 */
[----:B------:R-:W-:-:S03]  /*4cb0*/  ISETP.GT.AND P3, PT, R0, RZ, P0 ;  /* 0x000000ff0000720c */ /* 0x000fc60000764270 */
[----:B------:R-:W-:-:S05]  /*4cc0*/  FFMA R3, R84, R23, R3 ;  /* 0x0000001754037223 */ /* 0x000fca0000000003 */
[----:B------:R-:W-:-:S04]  /*4cd0*/  F2FP.BF16.F32.PACK_AB R3, RZ, R3 ;  /* 0x00000003ff03723e */ /* 0x000fc800000010ff */
[----:B0-----:R-:W-:Y:S01]  /*4ce0*/  PRMT R12, R3, 0x7610, R12 ;  /* 0x00007610030c7816 */ /* 0x001fe2000000000c */
[----:B------:R-:W-:-:S05]  /*4cf0*/  @P2 IMAD.MOV.U32 R3, RZ, RZ, R9 ;  /* 0x000000ffff032224 */ /* 0x000fca00078e0009 */
[----:B------:R0:W-:Y:S01]  /*4d00*/  @P2 STG.E.U16 desc[UR52][R2.64+0xf0], R12 ;  /* 0x0000f00c02002986 */ /* 0x0001e2000c101534 */
[----:B------:R-:W-:Y:S05]  /*4d10*/  @!P3 BRA `(.L_x_156) ;  /* 0x000000000004b947 */ /* 0x000fea0003800000 */
[----:B------:R0:W5:Y:S02]  /*4d20*/  LDG.E.LTC128B.U16 R18, desc[UR52][R4.64+0xf2] ;  /* 0x0000f23404127981 */ /* 0x000164000c1e1520 */
.L_x_156:
[----:B------:R-:W-:Y:S05]  /*4d30*/  BSYNC B1 ;  /* 0x0000000000017941 */ /* 0x000fea0003800000 */
.L_x_155:
        /* <DEDUP_REMOVED lines=9> */
.L_x_158:
[----:B------:R-:W-:Y:S05]  /*4dd0*/  BSYNC B1 ;  /* 0x0000000000017941 */ /* 0x000fea0003800000 */
.L_x_157:
[----:B-----5:R-:W-:Y:S01]  /*4de0*/  IMAD.U32 R3, R18, 0x10000, RZ ;  /* 0x0001000012037824 */ /* 0x020fe200078e00ff */
[----:B------:R-:W-:Y:S01]  /*4df0*/  ISETP.GT.AND P0, PT, R0, 0x8, P0 ;  /* 0x000000080000780c */ /* 0x000fe20000704270 */
[----:B0-----:R-:W-:Y:S01]  /*4e00*/  @P1 IMAD.MOV.U32 R2, RZ, RZ, R10 ;  /* 0x000000ffff021224 */ /* 0x001fe200078e000a */
[----:B------:R-:W-:Y:S01]  /*4e10*/  BSSY B1, `(.L_x_159) ;  /* 0x0000009000017945 */ /* 0x000fe20003800000 */
[----:B------:R-:W-:-:S04]  /*4e20*/  FMUL R3, R3, R88 ;  /* 0x0000005803037220 */ /* 0x000fc80000400000 */
[----:B------:R-:W-:-:S05]  /*4e30*/  FFMA R3, R86, R23, R3 ;  /* 0x0000001756037223 */ /* 0x000fca0000000003 */
[----:B------:R-:W-:-:S04]  /*4e40*/  F2FP.BF16.F32.PACK_AB R3, RZ, R3 ;  /* 0x00000003ff03723e */ /* 0x000fc800000010ff */
[----:B-1-3--:R-:W-:Y:S01]  /*4e50*/  PRMT R4, R3, 0x7610, R4 ;  /* 0x0000761003047816 */ /* 0x00afe20000000004 */
[----:B------:R-:W-:-:S05]  /*4e60*/  @P1 IMAD.MOV.U32 R3, RZ, RZ, R11 ;  /* 0x000000ffff031224 */ /* 0x000fca00078e000b */
[----:B------:R0:W-:Y:S01]  /*4e70*/  @P1 STG.E.U16 desc[UR52][R2.64+0xf0], R4 ;  /* 0x0000f00402001986 */ /* 0x0001e2000c101534 */
[----:B------:R-:W-:Y:S05]  /*4e80*/  @!P0 BRA `(.L_x_160) ;  /* 0x0000000000048947 */ /* 0x000fea0003800000 */
[----:B------:R1:W5:Y:S02]  /*4e90*/  LDG.E.LTC128B.U16 R18, desc[UR52][R6.64+0xf2] ;  /* 0x0000f23406127981 */ /* 0x000364000c1e1520 */
.L_x_160:
[----:B------:R-:W-:Y:S05]  /*4ea0*/  BSYNC B1 ;  /* 0x0000000000017941 */ /* 0x000fea0003800000 */
.L_x_159:
[----:B------:R-:W-:Y:S05]  /*4eb0*/  @!P0 BRA `(.L_x_161) ;  /* 0x0000001000e88947 */ /* 0x000fea0003800000 */
[----:B0----5:R-:W-:-:S04]  /*4ec0*/  IMAD.U32 R3, R18, 0x10000, RZ ;  /* 0x0001000012037824 */ /* 0x021fc800078e00ff */
[----:B------:R-:W-:-:S04]  /*4ed0*/  FMUL R0, R3, R88 ;  /* 0x0000005803007220 */ /* 0x000fc80000400000 */
[----:B------:R-:W-:-:S05]  /*4ee0*/  FFMA R0, R87, R23, R0 ;  /* 0x0000001757007223 */ /* 0x000fca0000000000 */
[----:B------:R-:W-:-:S05]  /*4ef0*/  F2FP.BF16.F32.PACK_AB R0, RZ, R0 ;  /* 0x00000000ff00723e */ /* 0x000fca00000010ff */
[----:B------:R3:W-:Y:S01]  /*4f00*/  STG.E.U16 desc[UR52][R10.64+0xf2], R0 ;  /* 0x0000f2000a007986 */ /* 0x0007e2000c101534 */
[----:B------:R-:W-:Y:S05]  /*4f10*/  BRA `(.L_x_161) ;  /* 0x0000001000d07947 */ /* 0x000fea0003800000 */
.L_x_36:
[----:B------:R-:W-:Y:S01]  /*4f20*/  ISETP.GT.AND P0, PT, R2, 0x1, PT ;  /* 0x000000010200780c */ /* 0x000fe20003f04270 */
[----:B------:R-:W-:Y:S01]  /*4f30*/  ULDC.64 UR4, c[0x0][0x5c0] ;  /* 0x0001700000047ab9 */ /* 0x000fe20000000a00 */
[-C--:B------:R-:W-:Y:S01]  /*4f40*/  FMUL R24, R24, R23.reuse ;  /* 0x0000001718187220 */ /* 0x080fe20000400000 */
[-C--:B------:R-:W-:Y:S01]  /*4f50*/  FMUL R25, R25, R23.reuse ;  /* 0x0000001719197220 */ /* 0x080fe20000400000 */
[----:B------:R-:W-:Y:S01]  /*4f60*/  ISETP.GT.AND P3, PT, R0, RZ, P0 ;  /* 0x000000ff0000720c */ /* 0x000fe20000764270 */
[-C--:B------:R-:W-:Y:S01]  /*4f70*/  FMUL R26, R26, R23.reuse ;  /* 0x000000171a1a7220 */ /* 0x080fe20000400000 */
[----:B------:R-:W-:Y:S01]  /*4f80*/  LEA R4, P4, R104, UR4, 0x1 ;  /* 0x0000000468047c11 */ /* 0x000fe2000f8808ff */
[-C--:B------:R-:W-:Y:S01]  /*4f90*/  FMUL R27, R27, R23.reuse ;  /* 0x000000171b1b7220 */ /* 0x080fe20000400000 */
[----:B------:R-:W-:Y:S01]  /*4fa0*/  F2FP.BF16.F32.PACK_AB R24, RZ, R24 ;  /* 0x00000018ff18723e */ /* 0x000fe200000010ff */
[-C--:B------:R-:W-:Y:S01]  /*4fb0*/  FMUL R28, R28, R23.reuse ;  /* 0x000000171c1c7220 */ /* 0x080fe20000400000 */
[----:B------:R-:W-:Y:S01]  /*4fc0*/  LEA.HI.X R5, R104, UR5, R113, 0x1, P4 ;  /* 0x0000000568057c11 */ /* 0x000fe2000a0f0c71 */
[----:B------:R-:W-:Y:S01]  /*4fd0*/  FMUL R29, R29, R23 ;  /* 0x000000171d1d7220 */ /* 0x000fe20000400000 */
[----:B------:R-:W-:Y:S01]  /*4fe0*/  F2FP.BF16.F32.PACK_AB R25, RZ, R25 ;  /* 0x00000019ff19723e */ /* 0x000fe200000010ff */
[-C--:B------:R-:W-:Y:S01]  /*4ff0*/  FMUL R30, R30, R23.reuse ;  /* 0x000000171e1e7220 */ /* 0x080fe20000400000 */
[----:B------:R-:W-:Y:S01]  /*5000*/  SHF.L.U64.HI R7, R6, 0x4, R7 ;  /* 0x0000000406077819 */ /* 0x000fe20000010207 */
[----:B------:R-:W-:Y:S01]  /*5010*/  @P1 STG.E.U16 desc[UR52][R4.64], R24 ;  /* 0x0000001804001986 */ /* 0x000fe2000c101534 */
[----:B------:R-:W-:Y:S01]  /*5020*/  ISETP.GT.AND P1, PT, R2, 0x8, PT ;  /* 0x000000080200780c */ /* 0x000fe20003f24270 */
[-C--:B------:R-:W-:Y:S01]  /*5030*/  FMUL R31, R31, R23.reuse ;  /* 0x000000171f1f7220 */ /* 0x080fe20000400000 */
[----:B------:R-:W-:Y:S01]  /*5040*/  ISETP.GT.AND P4, PT, R0, 0x8, P0 ;  /* 0x000000080000780c */ /* 0x000fe20000784270 */
[----:B------:R-:W-:Y:S01]  /*5050*/  @P3 STG.E.U16 desc[UR52][R4.64+0x2], R25 ;  /* 0x0000021904003986 */ /* 0x000fe2000c101534 */
[----:B------:R-:W-:Y:S01]  /*5060*/  LEA R6, P3, R6, R4, 0x4 ;  /* 0x0000000406067211 */ /* 0x000fe200078620ff */
[-C--:B------:R-:W-:Y:S01]  /*5070*/  FMUL R32, R32, R23.reuse ;  /* 0x0000001720207220 */ /* 0x080fe20000400000 */
[----:B------:R-:W-:Y:S01]  /*5080*/  ISETP.GT.AND P2, PT, R0, 0x8, P2 ;  /* 0x000000080000780c */ /* 0x000fe20001744270 */
[-C--:B------:R-:W-:Y:S01]  /*5090*/  FMUL R33, R33, R23.reuse ;  /* 0x0000001721217220 */ /* 0x080fe20000400000 */
[----:B------:R-:W-:Y:S01]  /*50a0*/  ISETP.GT.AND P0, PT, R2, 0x9, PT ;  /* 0x000000090200780c */ /* 0x000fe20003f04270 */
[----:B------:R-:W-:Y:S01]  /*50b0*/  IMAD.X R7, R7, 0x1, R5, P3 ;  /* 0x0000000107077824 */ /* 0x000fe200018e0605 */
[----:B------:R-:W-:Y:S01]  /*50c0*/  ISETP.GT.AND P5, PT, R0, RZ, P1 ;  /* 0x000000ff0000720c */ /* 0x000fe20000fa4270 */
[-C--:B------:R-:W-:Y:S01]  /*50d0*/  FMUL R34, R34, R23.reuse ;  /* 0x0000001722227220 */ /* 0x080fe20000400000 */
[----:B------:R-:W-:Y:S01]  /*50e0*/  ISETP.GT.AND P3, PT, R0, RZ, P0 ;  /* 0x000000ff0000720c */ /* 0x000fe20000764270 */
[-C--:B------:R-:W-:Y:S01]  /*50f0*/  FMUL R35, R35, R23.reuse ;  /* 0x0000001723237220 */ /* 0x080fe20000400000 */
[----:B------:R-:W-:Y:S01]  /*5100*/  F2FP.BF16.F32.PACK_AB R26, RZ, R26 ;  /* 0x0000001aff1a723e */ /* 0x000fe200000010ff */
[----:B------:R-:W-:Y:S01]  /*5110*/  FMUL R36, R36, R23 ;  /* 0x0000001724247220 */ /* 0x000fe20000400000 */
[----:B------:R-:W-:Y:S01]  /*5120*/  F2FP.BF16.F32.PACK_AB R27, RZ, R27 ;  /* 0x0000001bff1b723e */ /* 0x000fe200000010ff */
[----:B------:R-:W-:Y:S01]  /*5130*/  FMUL R37, R37, R23 ;  /* 0x0000001725257220 */ /* 0x000fe20000400000 */
[----:B------:R-:W-:Y:S01]  /*5140*/  F2FP.BF16.F32.PACK_AB R28, RZ, R28 ;  /* 0x0000001cff1c723e */ /* 0x000fe200000010ff */
[----:B------:R-:W-:Y:S01]  /*5150*/  @P2 STG.E.U16 desc[UR52][R6.64], R26 ;  /* 0x0000001a06002986 */ /* 0x000fe2000c101534 */
[----:B------:R-:W-:Y:S01]  /*5160*/  F2FP.BF16.F32.PACK_AB R29, RZ, R29 ;  /* 0x0000001dff1d723e */ /* 0x000fe200000010ff */
[-C--:B------:R-:W-:Y:S01]  /*5170*/  FMUL R38, R38, R23.reuse ;  /* 0x0000001726267220 */ /* 0x080fe20000400000 */
[----:B------:R-:W-:Y:S01]  /*5180*/  ISETP.GT.AND P2, PT, R0, 0x8, P1 ;  /* 0x000000080000780c */ /* 0x000fe20000f44270 */
[----:B------:R-:W-:Y:S01]  /*5190*/  @P4 STG.E.U16 desc[UR52][R6.64+0x2], R27 ;  /* 0x0000021b06004986 */ /* 0x000fe2000c101534 */
[----:B------:R-:W-:Y:S01]  /*51a0*/  ISETP.GT.AND P1, PT, R2, 0x10, PT ;  /* 0x000000100200780c */ /* 0x000fe20003f24270 */
[-C--:B------:R-:W-:Y:S01]  /*51b0*/  FMUL R39, R39, R23.reuse ;  /* 0x0000001727277220 */ /* 0x080fe20000400000 */
[----:B------:R-:W-:Y:S01]  /*51c0*/  F2FP.BF16.F32.PACK_AB R30, RZ, R30 ;  /* 0x0000001eff1e723e */ /* 0x000fe200000010ff */
[----:B------:R-:W-:Y:S01]  /*51d0*/  @P5 STG.E.U16 desc[UR52][R4.64+0x10], R28 ;  /* 0x0000101c04005986 */ /* 0x000fe2000c101534 */
[----:B------:R-:W-:Y:S01]  /*51e0*/  ISETP.GT.AND P4, PT, R0, RZ, P1 ;  /* 0x000000ff0000720c */ /* 0x000fe20000f84270 */
[----:B------:R-:W-:Y:S01]  /*51f0*/  FMUL R40, R40, R23 ;  /* 0x0000001728287220 */ /* 0x000fe20000400000 */
[----:B------:R-:W-:Y:S01]  /*5200*/  F2FP.BF16.F32.PACK_AB R31, RZ, R31 ;  /* 0x0000001fff1f723e */ /* 0x000fe200000010ff */
[----:B------:R-:W-:Y:S01]  /*5210*/  @P3 STG.E.U16 desc[UR52][R4.64+0x12], R29 ;  /* 0x0000121d04003986 */ /* 0x000fe2000c101534 */
[----:B------:R-:W-:Y:S01]  /*5220*/  ISETP.GT.AND P3, PT, R0, 0x8, P0 ;  /* 0x000000080000780c */ /* 0x000fe20000764270 */
[-C--:B------:R-:W-:Y:S01]  /*5230*/  FMUL R41, R41, R23.reuse ;  /* 0x0000001729297220 */ /* 0x080fe20000400000 */
[----:B------:R-:W-:Y:S01]  /*5240*/  ISETP.GT.AND P0, PT, R2, 0x11, PT ;  /* 0x000000110200780c */ /* 0x000fe20003f04270 */
[----:B------:R-:W-:Y:S01]  /*5250*/  @P2 STG.E.U16 desc[UR52][R6.64+0x10], R30 ;  /* 0x0000101e06002986 */ /* 0x000fe2000c101534 */
[----:B------:R-:W-:Y:S01]  /*5260*/  F2FP.BF16.F32.PACK_AB R32, RZ, R32 ;  /* 0x00000020ff20723e */ /* 0x000fe200000010ff */
[-C--:B------:R-:W-:Y:S01]  /*5270*/  FMUL R42, R42, R23.reuse ;  /* 0x000000172a2a7220 */ /* 0x080fe20000400000 */
[C---:B------:R-:W-:Y:S01]  /*5280*/  ISETP.GT.AND P5, PT, R0.reuse, RZ, P0 ;  /* 0x000000ff0000720c */ /* 0x040fe200007a4270 */
[-C--:B------:R-:W-:Y:S01]  /*5290*/  FMUL R43, R43, R23.reuse ;  /* 0x000000172b2b7220 */ /* 0x080fe20000400000 */
[----:B------:R-:W-:Y:S01]  /*52a0*/  ISETP.GT.AND P2, PT, R0, 0x8, P1 ;  /* 0x000000080000780c */ /* 0x000fe20000f44270 */
[-C--:B------:R-:W-:Y:S01]  /*52b0*/  FMUL R44, R44, R23.reuse ;  /* 0x000000172c2c7220 */ /* 0x080fe20000400000 */
[----:B------:R-:W-:Y:S01]  /*52c0*/  ISETP.GT.AND P1, PT, R2, 0x18, PT ;  /* 0x000000180200780c */ /* 0x000fe20003f24270 */
[----:B------:R-:W-:Y:S01]  /*52d0*/  FMUL R45, R45, R23 ;  /* 0x000000172d2d7220 */ /* 0x000fe20000400000 */
[----:B------:R-:W-:Y:S01]  /*52e0*/  F2FP.BF16.F32.PACK_AB R33, RZ, R33 ;  /* 0x00000021ff21723e */ /* 0x000fe200000010ff */
[----:B------:R-:W-:Y:S01]  /*52f0*/  @P3 STG.E.U16 desc[UR52][R6.64+0x12], R31 ;  /* 0x0000121f06003986 */ /* 0x000fe2000c101534 */
[----:B------:R-:W-:Y:S01]  /*5300*/  ISETP.GT.AND P3, PT, R0, 0x8, P0 ;  /* 0x000000080000780c */ /* 0x000fe20000764270 */
[-C--:B------:R-:W-:Y:S01]  /*5310*/  FMUL R46, R46, R23.reuse ;  /* 0x000000172e2e7220 */ /* 0x080fe20000400000 */
[----:B------:R-:W-:Y:S01]  /*5320*/  ISETP.GT.AND P0, PT, R2, 0x19, PT ;  /* 0x000000190200780c */ /* 0x000fe20003f04270 */
[----:B------:R-:W-:Y:S01]  /*5330*/  @P4 STG.E.U16 desc[UR52][R4.64+0x20], R32 ;  /* 0x0000202004004986 */ /* 0x000fe2000c101534 */
[C---:B------:R-:W-:Y:S01]  /*5340*/  ISETP.GT.AND P4, PT, R0.reuse, RZ, P1 ;  /* 0x000000ff0000720c */ /* 0x040fe20000f84270 */
[-C--:B------:R-:W-:Y:S01]  /*5350*/  FMUL R47, R47, R23.reuse ;  /* 0x000000172f2f7220 */ /* 0x080fe20000400000 */
[----:B------:R-:W-:Y:S01]  /*5360*/  F2FP.BF16.F32.PACK_AB R34, RZ, R34 ;  /* 0x00000022ff22723e */ /* 0x000fe200000010ff */
[----:B------:R-:W-:Y:S01]  /*5370*/  @P5 STG.E.U16 desc[UR52][R4.64+0x22], R33 ;  /* 0x0000222104005986 */ /* 0x000fe2000c101534 */
[----:B------:R-:W-:Y:S01]  /*5380*/  ISETP.GT.AND P5, PT, R0, RZ, P0 ;  /* 0x000000ff0000720c */ /* 0x000fe200007a4270 */
        /* <DEDUP_REMOVED lines=15> */
[----:B------:R-:W-:Y:S01]  /*5480*/  ISETP.GT.AND P4, PT, R0, RZ, P1 ;  /* 0x000000ff0000720c */ /* 0x000fe20000f84270 */
[-C--:B------:R-:W-:Y:S01]  /*5490*/  FMUL R52, R52, R23.reuse ;  /* 0x0000001734347220 */ /* 0x080fe20000400000 */
[----:B------:R-:W-:Y:S01]  /*54a0*/  F2FP.BF16.F32.PACK_AB R38, RZ, R38 ;  /* 0x00000026ff26723e */ /* 0x000fe200000010ff */
[-C--:B------:R-:W-:Y:S01]  /*54b0*/  FMUL R53, R53, R23.reuse ;  /* 0x0000001735357220 */ /* 0x080fe20000400000 */
        /* <DEDUP_REMOVED lines=113> */
[----:B------:R-:W-:Y:S01]  /*5bd0*/  FMUL R87, R87, R23 ;  /* 0x0000001757577220 */ /* 0x000fe20000400000 */
[----:B------:R-:W-:Y:S01]  /*5be0*/  ISETP.GT.AND P0, PT, R2, 0x51, PT ;  /* 0x000000510200780c */ /* 0x000fe20003f04270 */
[----:B------:R-:W-:Y:S01]  /*5bf0*/  @P5 STG.E.U16 desc[UR52][R4.64+0x92], R61 ;  /* 0x0000923d04005986 */ /* 0x000fe2000c101534 */
[----:B------:R-:W-:-:S02]  /*5c00*/  ISETP.GT.AND P4, PT, R0, RZ, P1 ;  /* 0x000000ff0000720c */ /* 0x000fc40000f84270 */
[----:B------:R-:W-:Y:S02]  /*5c10*/  F2FP.BF16.F32.PACK_AB R62, RZ, R62 ;  /* 0x0000003eff3e723e */ /* 0x000fe400000010ff */
[C---:B------:R-:W-:Y:S02]  /*5c20*/  ISETP.GT.AND P5, PT, R0.reuse, RZ, P0 ;  /* 0x000000ff0000720c */ /* 0x040fe400007a4270 */
[----:B------:R-:W-:Y:S01]  /*5c30*/  F2FP.BF16.F32.PACK_AB R63, RZ, R63 ;  /* 0x0000003fff3f723e */ /* 0x000fe200000010ff */
[----:B------:R-:W-:Y:S01]  /*5c40*/  @P2 STG.E.U16 desc[UR52][R6.64+0x90], R62 ;  /* 0x0000903e06002986 */ /* 0x000fe2000c101534 */
[----:B------:R-:W-:Y:S02]  /*5c50*/  F2FP.BF16.F32.PACK_AB R64, RZ, R64 ;  /* 0x00000040ff40723e */ /* 0x000fe400000010ff */
[----:B------:R-:W-:Y:S01]  /*5c60*/  ISETP.GT.AND P2, PT, R0, 0x8, P1 ;  /* 0x000000080000780c */ /* 0x000fe20000f44270 */
[----:B------:R-:W-:Y:S01]  /*5c70*/  @P3 STG.E.U16 desc[UR52][R6.64+0x92], R63 ;  /* 0x0000923f06003986 */ /* 0x000fe2000c101534 */
[----:B------:R-:W-:-:S02]  /*5c80*/  ISETP.GT.AND P1, PT, R2, 0x58, PT ;  /* 0x000000580200780c */ /* 0x000fc40003f24270 */
[----:B------:R-:W-:Y:S01]  /*5c90*/  F2FP.BF16.F32.PACK_AB R65, RZ, R65 ;  /* 0x00000041ff41723e */ /* 0x000fe200000010ff */
[----:B------:R-:W-:Y:S01]  /*5ca0*/  @P4 STG.E.U16 desc[UR52][R4.64+0xa0], R64 ;  /* 0x0000a04004004986 */ /* 0x000fe2000c101534 */
[----:B------:R-:W-:Y:S02]  /*5cb0*/  ISETP.GT.AND P3, PT, R0, 0x8, P0 ;  /* 0x000000080000780c */ /* 0x000fe40000764270 */
[----:B------:R-:W-:Y:S01]  /*5cc0*/  ISETP.GT.AND P0, PT, R2, 0x59, PT ;  /* 0x000000590200780c */ /* 0x000fe20003f04270 */
[----:B------:R-:W-:Y:S01]  /*5cd0*/  @P5 STG.E.U16 desc[UR52][R4.64+0xa2], R65 ;  /* 0x0000a24104005986 */ /* 0x000fe2000c101534 */
[C---:B------:R-:W-:Y:S02]  /*5ce0*/  ISETP.GT.AND P4, PT, R0.reuse, RZ, P1 ;  /* 0x000000ff0000720c */ /* 0x040fe40000f84270 */
[----:B------:R-:W-:Y:S02]  /*5cf0*/  F2FP.BF16.F32.PACK_AB R66, RZ, R66 ;  /* 0x00000042ff42723e */ /* 0x000fe400000010ff */
[----:B------:R-:W-:-:S02]  /*5d00*/  ISETP.GT.AND P5, PT, R0, RZ, P0 ;  /* 0x000000ff0000720c */ /* 0x000fc400007a4270 */
[----:B------:R-:W-:Y:S01]  /*5d10*/  F2FP.BF16.F32.PACK_AB R67, RZ, R67 ;  /* 0x00000043ff43723e */ /* 0x000fe200000010ff */
[----:B------:R-:W-:Y:S01]  /*5d20*/  @P2 STG.E.U16 desc[UR52][R6.64+0xa0], R66 ;  /* 0x0000a04206002986 */ /* 0x000fe2000c101534 */
[----:B------:R-:W-:Y:S02]  /*5d30*/  F2FP.BF16.F32.PACK_AB R68, RZ, R68 ;  /* 0x00000044ff44723e */ /* 0x000fe400000010ff */
[----:B------:R-:W-:Y:S01]  /*5d40*/  ISETP.GT.AND P2, PT, R0, 0x8, P1 ;  /* 0x000000080000780c */ /* 0x000fe20000f44270 */
[----:B------:R-:W-:Y:S01]  /*5d50*/  @P3 STG.E.U16 desc[UR52][R6.64+0xa2], R67 ;  /* 0x0000a24306003986 */ /* 0x000fe2000c101534 */
[----:B------:R-:W-:Y:S02]  /*5d60*/  ISETP.GT.AND P1, PT, R2, 0x60, PT ;  /* 0x000000600200780c */ /* 0x000fe40003f24270 */
[----:B------:R-:W-:Y:S01]  /*5d70*/  F2FP.BF16.F32.PACK_AB R69, RZ, R69 ;  /* 0x00000045ff45723e */ /* 0x000fe200000010ff */
[----:B------:R-:W-:Y:S01]  /*5d80*/  @P4 STG.E.U16 desc[UR52][R4.64+0xb0], R68 ;  /* 0x0000b04404004986 */ /* 0x000fe2000c101534 */
[----:B------:R-:W-:-:S02]  /*5d90*/  ISETP.GT.AND P3, PT, R0, 0x8, P0 ;  /* 0x000000080000780c */ /* 0x000fc40000764270 */
[----:B------:R-:W-:Y:S01]  /*5da0*/  ISETP.GT.AND P0, PT, R2, 0x61, PT ;  /* 0x000000610200780c */ /* 0x000fe20003f04270 */
[----:B------:R-:W-:Y:S01]  /*5db0*/  @P5 STG.E.U16 desc[UR52][R4.64+0xb2], R69 ;  /* 0x0000b24504005986 */ /* 0x000fe2000c101534 */
[C---:B------:R-:W-:Y:S02]  /*5dc0*/  ISETP.GT.AND P4, PT, R0.reuse, RZ, P1 ;  /* 0x000000ff0000720c */ /* 0x040fe40000f84270 */
[----:B------:R-:W-:Y:S02]  /*5dd0*/  ISETP.GT.AND P5, PT, R0, RZ, P0 ;  /* 0x000000ff0000720c */ /* 0x000fe400007a4270 */
[----:B------:R-:W-:Y:S02]  /*5de0*/  F2FP.BF16.F32.PACK_AB R70, RZ, R70 ;  /* 0x00000046ff46723e */ /* 0x000fe400000010ff */
[----:B------:R-:W-:Y:S02]  /*5df0*/  F2FP.BF16.F32.PACK_AB R71, RZ, R71 ;  /* 0x00000047ff47723e */ /* 0x000fe400000010ff */
[----:B------:R-:W-:Y:S01]  /*5e00*/  F2FP.BF16.F32.PACK_AB R72, RZ, R72 ;  /* 0x00000048ff48723e */ /* 0x000fe200000010ff */
[----:B------:R-:W-:Y:S01]  /*5e10*/  @P2 STG.E.U16 desc[UR52][R6.64+0xb0], R70 ;  /* 0x0000b04606002986 */ /* 0x000fe2000c101534 */
[----:B------:R-:W-:-:S02]  /*5e20*/  F2FP.BF16.F32.PACK_AB R73, RZ, R73 ;  /* 0x00000049ff49723e */ /* 0x000fc400000010ff */
[C---:B------:R-:W-:Y:S01]  /*5e30*/  ISETP.GT.AND P1, PT, R0.reuse, 0x8, P1 ;  /* 0x000000080000780c */ /* 0x040fe20000f24270 */
[----:B------:R-:W-:Y:S01]  /*5e40*/  @P3 STG.E.U16 desc[UR52][R6.64+0xb2], R71 ;  /* 0x0000b24706003986 */ /* 0x000fe2000c101534 */
[----:B------:R-:W-:Y:S02]  /*5e50*/  ISETP.GT.AND P2, PT, R0, 0x8, P0 ;  /* 0x000000080000780c */ /* 0x000fe40000744270 */
[C---:B------:R-:W-:Y:S01]  /*5e60*/  ISETP.GT.AND P0, PT, R2.reuse, 0x69, PT ;  /* 0x000000690200780c */ /* 0x040fe20003f04270 */
[----:B------:R-:W-:Y:S01]  /*5e70*/  @P4 STG.E.U16 desc[UR52][R4.64+0xc0], R72 ;  /* 0x0000c04804004986 */ /* 0x000fe2000c101534 */
[----:B------:R-:W-:Y:S02]  /*5e80*/  ISETP.GT.AND P4, PT, R2, 0x68, PT ;  /* 0x000000680200780c */ /* 0x000fe40003f84270 */
[----:B------:R-:W-:Y:S01]  /*5e90*/  F2FP.BF16.F32.PACK_AB R74, RZ, R74 ;  /* 0x0000004aff4a723e */ /* 0x000fe200000010ff */
[----:B------:R-:W-:Y:S01]  /*5ea0*/  @P5 STG.E.U16 desc[UR52][R4.64+0xc2], R73 ;  /* 0x0000c24904005986 */ /* 0x000fe2000c101534 */
[----:B------:R-:W-:-:S02]  /*5eb0*/  ISETP.GT.AND P5, PT, R0, RZ, P4 ;  /* 0x000000ff0000720c */ /* 0x000fc400027a4270 */
[C---:B------:R-:W-:Y:S01]  /*5ec0*/  ISETP.GT.AND P3, PT, R0.reuse, RZ, P0 ;  /* 0x000000ff0000720c */ /* 0x040fe20000764270 */
[----:B------:R-:W-:Y:S01]  /*5ed0*/  @P1 STG.E.U16 desc[UR52][R6.64+0xc0], R74 ;  /* 0x0000c04a06001986 */ /* 0x000fe2000c101534 */
[----:B------:R-:W-:Y:S02]  /*5ee0*/  F2FP.BF16.F32.PACK_AB R75, RZ, R75 ;  /* 0x0000004bff4b723e */ /* 0x000fe400000010ff */
[----:B------:R-:W-:Y:S02]  /*5ef0*/  F2FP.BF16.F32.PACK_AB R76, RZ, R76 ;  /* 0x0000004cff4c723e */ /* 0x000fe400000010ff */
[----:B------:R-:W-:Y:S01]  /*5f00*/  ISETP.GT.AND P4, PT, R0, 0x8, P4 ;  /* 0x000000080000780c */ /* 0x000fe20002784270 */
[----:B------:R-:W-:Y:S01]  /*5f10*/  @P2 STG.E.U16 desc[UR52][R6.64+0xc2], R75 ;  /* 0x0000c24b06002986 */ /* 0x000fe2000c101534 */
[----:B------:R-:W-:Y:S02]  /*5f20*/  F2FP.BF16.F32.PACK_AB R77, RZ, R77 ;  /* 0x0000004dff4d723e */ /* 0x000fe400000010ff */
[----:B------:R-:W-:Y:S01]  /*5f30*/  ISETP.GT.AND P2, PT, R2, 0x71, PT ;  /* 0x000000710200780c */ /* 0x000fe20003f44270 */
[----:B------:R-:W-:Y:S01]  /*5f40*/  @P5 STG.E.U16 desc[UR52][R4.64+0xd0], R76 ;  /* 0x0000d04c04005986 */ /* 0x000fe2000c101534 */
[----:B------:R-:W-:-:S02]  /*5f50*/  ISETP.GT.AND P5, PT, R0, 0x8, P0 ;  /* 0x000000080000780c */ /* 0x000fc400007a4270 */
[C---:B------:R-:W-:Y:S01]  /*5f60*/  ISETP.GT.AND P1, PT, R2.reuse, 0x78, PT ;  /* 0x000000780200780c */ /* 0x040fe20003f24270 */
[----:B------:R-:W-:Y:S01]  /*5f70*/  @P3 STG.E.U16 desc[UR52][R4.64+0xd2], R77 ;  /* 0x0000d24d04003986 */ /* 0x000fe2000c101534 */
[C---:B------:R-:W-:Y:S02]  /*5f80*/  ISETP.GT.AND P3, PT, R2.reuse, 0x70, PT ;  /* 0x000000700200780c */ /* 0x040fe40003f64270 */
[----:B------:R-:W-:Y:S01]  /*5f90*/  ISETP.GT.AND P0, PT, R2, 0x79, PT ;  /* 0x000000790200780c */ /* 0x000fe20003f04270 */
[----:B------:R-:W-:Y:S01]  /*5fa0*/  @P4 IMAD.MOV.U32 R2, RZ, RZ, R6 ;  /* 0x000000ffff024224 */ /* 0x000fe200078e0006 */
[----:B------:R-:W-:Y:S01]  /*5fb0*/  F2FP.BF16.F32.PACK_AB R78, RZ, R78 ;  /* 0x0000004eff4e723e */ /* 0x000fe200000010ff */
[----:B------:R-:W-:Y:S01]  /*5fc0*/  @P4 IMAD.MOV.U32 R3, RZ, RZ, R7 ;  /* 0x000000ffff034224 */ /* 0x000fe200078e0007 */
[----:B------:R-:W-:Y:S02]  /*5fd0*/  F2FP.BF16.F32.PACK_AB R79, RZ, R79 ;  /* 0x0000004fff4f723e */ /* 0x000fe400000010ff */
[----:B------:R-:W-:-:S02]  /*5fe0*/  F2FP.BF16.F32.PACK_AB R80, RZ, R80 ;  /* 0x00000050ff50723e */ /* 0x000fc400000010ff */
[----:B------:R0:W-:Y:S01]  /*5ff0*/  @P4 STG.E.U16 desc[UR52][R2.64+0xd0], R78 ;  /* 0x0000d04e02004986 */ /* 0x0001e2000c101534 */
[C---:B------:R-:W-:Y:S02]  /*6000*/  ISETP.GT.AND P4, PT, R0.reuse, RZ, P2 ;  /* 0x000000ff0000720c */ /* 0x040fe40001784270 */
[----:B------:R-:W-:Y:S02]  /*6010*/  F2FP.BF16.F32.PACK_AB R81, RZ, R81 ;  /* 0x00000051ff51723e */ /* 0x000fe400000010ff */
[----:B------:R-:W-:Y:S02]  /*6020*/  ISETP.GT.AND P2, PT, R0, 0x8, P2 ;  /* 0x000000080000780c */ /* 0x000fe40001744270 */
[----:B------:R-:W-:Y:S02]  /*6030*/  F2FP.BF16.F32.PACK_AB R82, RZ, R82 ;  /* 0x00000052ff52723e */ /* 0x000fe400000010ff */
[----:B------:R-:W-:Y:S02]  /*6040*/  F2FP.BF16.F32.PACK_AB R83, RZ, R83 ;  /* 0x00000053ff53723e */ /* 0x000fe400000010ff */
[----:B------:R-:W-:Y:S01]  /*6050*/  F2FP.BF16.F32.PACK_AB R84, RZ, R84 ;  /* 0x00000054ff54723e */ /* 0x000fe200000010ff */
[----:B0-----:R-:W-:Y:S01]  /*6060*/  @P5 IMAD.MOV.U32 R2, RZ, RZ, R6 ;  /* 0x000000ffff025224 */ /* 0x001fe200078e0006 */
[----:B------:R-:W-:Y:S01]  /*6070*/  F2FP.BF16.F32.PACK_AB R85, RZ, R85 ;  /* 0x00000055ff55723e */ /* 0x000fe200000010ff */
[----:B------:R-:W-:Y:S01]  /*6080*/  @P5 IMAD.MOV.U32 R3, RZ, RZ, R7 ;  /* 0x000000ffff035224 */ /* 0x000fe200078e0007 */
[----:B------:R-:W-:-:S02]  /*6090*/  F2FP.BF16.F32.PACK_AB R86, RZ, R86 ;  /* 0x00000056ff56723e */ /* 0x000fc400000010ff */
[----:B------:R-:W-:Y:S02]  /*60a0*/  F2FP.BF16.F32.PACK_AB R87, RZ, R87 ;  /* 0x00000057ff57723e */ /* 0x000fe400000010ff */
[----:B------:R0:W-:Y:S01]  /*60b0*/  @P5 STG.E.U16 desc[UR52][R2.64+0xd2], R79 ;  /* 0x0000d24f02005986 */ /* 0x0001e2000c101534 */
[C---:B------:R-:W-:Y:S02]  /*60c0*/  ISETP.GT.AND P5, PT, R0.reuse, RZ, P3 ;  /* 0x000000ff0000720c */ /* 0x040fe40001fa4270 */
[----:B------:R-:W-:-:S11]  /*60d0*/  ISETP.GT.AND P3, PT, R0, 0x8, P3 ;  /* 0x000000080000780c */ /* 0x000fd60001f64270 */
[----:B0-----:R-:W-:Y:S02]  /*60e0*/  @P5 IMAD.MOV.U32 R2, RZ, RZ, R4 ;  /* 0x000000ffff025224 */ /* 0x001fe400078e0004 */
[----:B------:R-:W-:-:S05]  /*60f0*/  @P5 IMAD.MOV.U32 R3, RZ, RZ, R5 ;  /* 0x000000ffff035224 */ /* 0x000fca00078e0005 */
[----:B------:R0:W-:Y:S01]  /*6100*/  @P5 STG.E.U16 desc[UR52][R2.64+0xe0], R80 ;  /* 0x0000e05002005986 */ /* 0x0001e2000c101534 */
[C---:B------:R-:W-:Y:S02]  /*6110*/  ISETP.GT.AND P5, PT, R0.reuse, RZ, P0 ;  /* 0x000000ff0000720c */ /* 0x040fe400007a4270 */
[----:B------:R-:W-:Y:S01]  /*6120*/  ISETP.GT.AND P0, PT, R0, 0x8, P0 ;  /* 0x000000080000780c */ /* 0x000fe20000704270 */
[----:B0-----:R-:W-:Y:S02]  /*6130*/  @P4 IMAD.MOV.U32 R2, RZ, RZ, R4 ;  /* 0x000000ffff024224 */ /* 0x001fe400078e0004 */
[----:B------:R-:W-:-:S05]  /*6140*/  @P4 IMAD.MOV.U32 R3, RZ, RZ, R5 ;  /* 0x000000ffff034224 */ /* 0x000fca00078e0005 */
[----:B------:R0:W-:Y:S01]  /*6150*/  @P4 STG.E.U16 desc[UR52][R2.64+0xe2], R81 ;  /* 0x0000e25102004986 */ /* 0x0001e2000c101534 */
[C---:B------:R-:W-:Y:S02]  /*6160*/  ISETP.GT.AND P4, PT, R0.reuse, RZ, P1 ;  /* 0x000000ff0000720c */ /* 0x040fe40000f84270 */
[----:B------:R-:W-:Y:S01]  /*6170*/  ISETP.GT.AND P1, PT, R0, 0x8, P1 ;  /* 0x000000080000780c */ /* 0x000fe20000f24270 */
[----:B0-----:R-:W-:Y:S02]  /*6180*/  @P3 IMAD.MOV.U32 R2, RZ, RZ, R6 ;  /* 0x000000ffff023224 */ /* 0x001fe400078e0006 */
[----:B------:R-:W-:-:S05]  /*6190*/  @P3 IMAD.MOV.U32 R3, RZ, RZ, R7 ;  /* 0x000000ffff033224 */ /* 0x000fca00078e0007 */
[----:B------:R0:W-:Y:S02]  /*61a0*/  @P3 STG.E.U16 desc[UR52][R2.64+0xe0], R82 ;  /* 0x0000e05202003986 */ /* 0x0001e4000c101534 */
[----:B0-----:R-:W-:Y:S02]  /*61b0*/  @P2 IMAD.MOV.U32 R2, RZ, RZ, R6 ;  /* 0x000000ffff022224 */ /* 0x001fe400078e0006 */
[----:B------:R-:W-:-:S05]  /*61c0*/  @P2 IMAD.MOV.U32 R3, RZ, RZ, R7 ;  /* 0x000000ffff032224 */ /* 0x000fca00078e0007 */
[----:B------:R0:W-:Y:S02]  /*61d0*/  @P2 STG.E.U16 desc[UR52][R2.64+0xe2], R83 ;  /* 0x0000e25302002986 */ /* 0x0001e4000c101534 */
[----:B0-----:R-:W-:Y:S02]  /*61e0*/  @P4 IMAD.MOV.U32 R2, RZ, RZ, R4 ;  /* 0x000000ffff024224 */ /* 0x001fe400078e0004 */
[----:B------:R-:W-:-:S05]  /*61f0*/  @P4 IMAD.MOV.U32 R3, RZ, RZ, R5 ;  /* 0x000000ffff034224 */ /* 0x000fca00078e0005 */
[----:B------:R0:W-:Y:S04]  /*6200*/  @P4 STG.E.U16 desc[UR52][R2.64+0xf0], R84 ;  /* 0x0000f05402004986 */ /* 0x0001e8000c101534 */
[----:B------:R1:W-:Y:S01]  /*6210*/  @P5 STG.E.U16 desc[UR52][R4.64+0xf2], R85 ;  /* 0x0000f25504005986 */ /* 0x0003e2000c101534 */
[----:B0-----:R-:W-:Y:S02]  /*6220*/  @P1 IMAD.MOV.U32 R2, RZ, RZ, R6 ;  /* 0x000000ffff021224 */ /* 0x001fe400078e0006 */
[----:B------:R-:W-:-:S05]  /*6230*/  @P1 IMAD.MOV.U32 R3, RZ, RZ, R7 ;  /* 0x000000ffff031224 */ /* 0x000fca00078e0007 */
[----:B------:R1:W-:Y:S04]  /*6240*/  @P1 STG.E.U16 desc[UR52][R2.64+0xf0], R86 ;  /* 0x0000f05602001986 */ /* 0x0003e8000c101534 */
[----:B------:R1:W-:Y:S02]  /*6250*/  @P0 STG.E.U16 desc[UR52][R6.64+0xf2], R87 ;  /* 0x0000f25706000986 */ /* 0x0003e4000c101534 */
.L_x_161:
[----:B------:R-:W-:Y:S05]  /*6260*/  BSYNC B0 ;  /* 0x0000000000007941 */ /* 0x000fea0003800000 */
.L_x_35:
[----:B01----:R-:W-:Y:S01]  /*6270*/  IMAD.U32 R2, RZ, RZ, UR50 ;  /* 0x00000032ff027e24 */ /* 0x003fe2000f8e00ff */
[----:B------:R-:W-:Y:S01]  /*6280*/  ULDC.64 UR4, c[0x0][0x650] ;  /* 0x0001940000047ab9 */ /* 0x000fe20000000a00 */
[----:B---3--:R-:W-:Y:S01]  /*6290*/  IMAD.U32 R0, RZ, RZ, UR37 ;  /* 0x00000025ff007e24 */ /* 0x008fe2000f8e00ff */
[----:B------:R0:W-:Y:S01]  /*62a0*/  SYNCS.ARRIVE.TRANS64.A1T0 RZ, [R95+UR44], RZ ;  /* 0x000000ff5fff79a7 */ /* 0x0001e2000810002c */
[----:B------:R-:W-:Y:S01]  /*62b0*/  IMAD.U32 R3, RZ, RZ, UR51 ;  /* 0x00000033ff037e24 */ /* 0x000fe2000f8e00ff */
[C---:B------:R-:W-:Y:S01]  /*62c0*/  LEA R16, P0, R2.reuse, R16, 0x1 ;  /* 0x0000001002107211 */ /* 0x040fe200078008ff */
[----:B-----5:R-:W-:Y:S02]  /*62d0*/  IMAD.MOV.U32 R18, RZ, RZ, -0x1 ;  /* 0xffffffffff127424 */ /* 0x020fe400078e00ff */
[----:B------:R-:W-:Y:S01]  /*62e0*/  IMAD.MOV.U32 R19, RZ, RZ, -0x1 ;  /* 0xffffffffff137424 */ /* 0x000fe200078e00ff */
[----:B------:R-:W-:Y:S01]  /*62f0*/  LEA.HI.X R17, R2, R17, R0, 0x1, P0 ;  /* 0x0000001102117211 */ /* 0x000fe200000f0c00 */
[----:B------:R-:W-:Y:S01]  /*6300*/  IMAD.MOV.U32 R2, RZ, RZ, -0x1 ;  /* 0xffffffffff027424 */ /* 0x000fe200078e00ff */
[----:B------:R-:W-:-:S02]  /*6310*/  ISETP.GE.U32.AND P0, PT, R16, UR4, PT ;  /* 0x0000000410007c0c */ /* 0x000fc4000bf06070 */
[----:B------:R-:W-:Y:S02]  /*6320*/  PRMT R0, RZ, 0x7610, R0 ;  /* 0x00007610ff007816 */ /* 0x000fe40000000000 */
[----:B------:R-:W-:-:S13]  /*6330*/  ISETP.GE.U32.AND.EX P0, PT, R17, UR5, PT, P0 ;  /* 0x0000000511007c0c */ /* 0x000fda000bf06100 */
[----:B0-----:R-:W-:Y:S05]  /*6340*/  @P0 BRA `(.L_x_162) ;  /* 0x00000004008c0947 */ /* 0x001fea0003800000 */
[----:B------:R-:W0:Y:S01]  /*6350*/  S2UR UR6, SR_CTAID.X ;  /* 0x00000000000679c3 */ /* 0x000e220000002500 */
[----:B------:R-:W-:Y:S01]  /*6360*/  ULDC.64 UR4, c[0x0][0x628] ;  /* 0x00018a0000047ab9 */ /* 0x000fe20000000a00 */
[----:B------:R-:W-:Y:S01]  /*6370*/  ULDC UR7, c[0x0][0x150] ;  /* 0x0000540000077ab9 */ /* 0x000fe20000000800 */
[----:B------:R-:W-:Y:S01]  /*6380*/  ISETP.NE.U32.AND P0, PT, RZ, UR4, PT ;  /* 0x00000004ff007c0c */ /* 0x000fe2000bf05070 */
[----:B------:R-:W-:Y:S01]  /*6390*/  ULDC UR15, c[0x0][0x630] ;  /* 0x00018c00000f7ab9 */ /* 0x000fe20000000800 */
[C---:B------:R-:W-:Y:S01]  /*63a0*/  R2UR UR16, R16.reuse ;  /* 0x00000000101072ca */ /* 0x040fe200000e0000 */
[----:B------:R-:W-:Y:S01]  /*63b0*/  ULDC UR18, c[0x0][0x154] ;  /* 0x0000550000127ab9 */ /* 0x000fe20000000800 */
[----:B------:R-:W-:Y:S01]  /*63c0*/  ISETP.NE.AND.EX P0, PT, RZ, UR5, PT, P0 ;  /* 0x00000005ff007c0c */ /* 0x000fe2000bf05300 */
[----:B------:R-:W1:Y:S01]  /*63d0*/  S2UR UR20, SR_CTAID.Y ;  /* 0x00000000001479c3 */ /* 0x000e620000002600 */
[----:B------:R-:W-:Y:S02]  /*63e0*/  R2UR UR17, R17 ;  /* 0x00000000111172ca */ /* 0x000fe400000e0000 */
[----:B------:R-:W-:-:S02]  /*63f0*/  R2UR UR12, R16 ;  /* 0x00000000100c72ca */ /* 0x000fc400000e0000 */
[----:B------:R-:W-:Y:S02]  /*6400*/  R2UR UR13, R17 ;  /* 0x00000000110d72ca */ /* 0x000fe400000e0000 */
[----:B0-----:R-:W-:-:S05]  /*6410*/  I2FP.F32.U32 R0, UR6 ;  /* 0x0000000600007c45 */ /* 0x001fca0008201000 */
[----:B------:R-:W-:-:S04]  /*6420*/  FMUL R0, R0, UR7 ;  /* 0x0000000700007c20 */ /* 0x000fc80008400000 */
[----:B------:R0:W3:Y:S01]  /*6430*/  F2I.U32.TRUNC.NTZ R2, R0 ;  /* 0x0000000000027305 */ /* 0x0000e2000020f000 */
[----:B-1----:R-:W-:Y:S05]  /*6440*/  @!P0 BRA `(.L_x_163) ;  /* 0x0000000000308947 */ /* 0x002fea0003800000 */
        /* <DEDUP_REMOVED lines=12> */
.L_x_163:
[----:B------:R-:W-:Y:S01]  /*6510*/  USHF.R.U64 UR12, UR12, UR15, UR13 ;  /* 0x0000000f0c0c7299 */ /* 0x000fe2000800120d */
[----:B0-----:R-:W-:Y:S01]  /*6520*/  I2FP.F32.U32 R0, UR20 ;  /* 0x0000001400007c45 */ /* 0x001fe20008201000 */
[----:B------:R-:W-:Y:S02]  /*6530*/  USHF.R.U32.HI UR4, URZ, UR15, UR13 ;  /* 0x0000000f3f047299 */ /* 0x000fe4000801160d */
[----:B------:R-:W-:Y:S02]  /*6540*/  UIADD3 UR7, UP0, URZ, -UR12, URZ ;  /* 0x8000000c3f077290 */ /* 0x000fe4000ff1e03f */
[----:B------:R-:W-:Y:S01]  /*6550*/  FMUL R0, R0, UR18 ;  /* 0x0000001200007c20 */ /* 0x000fe20008400000 */
[----:B------:R-:W-:Y:S01]  /*6560*/  ULDC.64 UR10, c[0x0][0x620] ;  /* 0x00018800000a7ab9 */ /* 0x000fe20000000a00 */
[----:B------:R-:W-:Y:S01]  /*6570*/  UIADD3.X UR4, URZ, ~UR4, URZ, UP0, !UPT ;  /* 0x800000043f047290 */ /* 0x000fe200087fe43f */
[----:B------:R-:W-:Y:S01]  /*6580*/  UMOV UR8, UR16 ;  /* 0x0000001000087c82 */ /* 0x000fe20008000000 */
[----:B------:R-:W-:-:S02]  /*6590*/  UMOV UR9, UR17 ;  /* 0x0000001100097c82 */ /* 0x000fc40008000000 */
[----:B------:R-:W0:Y:S01]  /*65a0*/  F2I.U32.TRUNC.NTZ R0, R0 ;  /* 0x0000000000007305 */ /* 0x000e22000020f000 */
[----:B------:R-:W-:Y:S01]  /*65b0*/  UIMAD UR4, UR4, UR10, URZ ;  /* 0x0000000a040472a4 */ /* 0x000fe2000f8e023f */
[----:B---3--:R-:W-:Y:S01]  /*65c0*/  R2UR UR17, R2 ;  /* 0x00000000021172ca */ /* 0x008fe200000e0000 */
[----:B------:R-:W-:Y:S02]  /*65d0*/  UIMAD.WIDE.U32 UR8, UR7, UR10, UR8 ;  /* 0x0000000a070872a5 */ /* 0x000fe4000f8e0008 */
[----:B------:R-:W-:Y:S01]  /*65e0*/  UIMAD UR7, UR7, UR11, UR4 ;  /* 0x0000000b070772a4 */ /* 0x000fe2000f8e0204 */
[----:B------:R-:W-:Y:S01]  /*65f0*/  ULDC UR23, c[0x0][0x658] ;  /* 0x0001960000177ab9 */ /* 0x000fe20000000800 */
[----:B------:R-:W-:Y:S02]  /*6600*/  UMOV UR15, 0xffffffff ;  /* 0xffffffff000f7882 */ /* 0x000fe40000000000 */
[----:B------:R-:W-:Y:S01]  /*6610*/  UIADD3 UR7, UR9, UR7, URZ ;  /* 0x0000000709077290 */ /* 0x000fe2000fffe03f */
[----:B------:R-:W-:Y:S01]  /*6620*/  ULDC UR10, c[0x0][0x618] ;  /* 0x00018600000a7ab9 */ /* 0x000fe20000000800 */
[----:B------:R-:W-:Y:S01]  /*6630*/  ULDC.64 UR4, c[0x0][0x640] ;  /* 0x0001900000047ab9 */ /* 0x000fe20000000a00 */
[----:B------:R-:W-:Y:S01]  /*6640*/  USHF.L.U32 UR19, UR15, UR23, URZ ;  /* 0x000000170f137299 */ /* 0x000fe2000800063f */
[----:B------:R-:W-:Y:S01]  /*6650*/  ISETP.NE.U32.AND P0, PT, RZ, UR4, PT ;  /* 0x00000004ff007c0c */ /* 0x000fe2000bf05070 */
[----:B------:R-:W-:Y:S01]  /*6660*/  USHF.R.U64 UR15, UR8, UR10, UR7 ;  /* 0x0000000a080f7299 */ /* 0x000fe20008001207 */
[----:B0-----:R-:W-:Y:S01]  /*6670*/  R2UR UR11, R0 ;  /* 0x00000000000b72ca */ /* 0x001fe200000e0000 */
[----:B------:R-:W-:Y:S01]  /*6680*/  USHF.R.U32.HI UR7, URZ, UR10, UR7 ;  /* 0x0000000a3f077299 */ /* 0x000fe20008011607 */
[----:B------:R-:W-:Y:S01]  /*6690*/  ISETP.NE.AND.EX P0, PT, RZ, UR5, PT, P0 ;  /* 0x00000005ff007c0c */ /* 0x000fe2000bf05300 */
[----:B------:R-:W-:Y:S01]  /*66a0*/  ULDC UR22, c[0x0][0x608] ;  /* 0x0001820000167ab9 */ /* 0x000fe20000000800 */
[----:B------:R-:W-:-:S02]  /*66b0*/  UIADD3 UR8, -UR17, URZ, URZ ;  /* 0x0000003f11087290 */ /* 0x000fc4000fffe13f */
[----:B------:R-:W-:Y:S02]  /*66c0*/  USHF.R.U64 UR18, UR15, UR22, UR7 ;  /* 0x000000160f127299 */ /* 0x000fe40008001207 */
[----:B------:R-:W-:Y:S01]  /*66d0*/  USHF.R.U32.HI UR7, URZ, UR22, UR7 ;  /* 0x000000163f077299 */ /* 0x000fe20008011607 */
[----:B------:R-:W-:Y:S01]  /*66e0*/  UMOV UR16, 0x1 ;  /* 0x0000000100107882 */ /* 0x000fe20000000000 */
[----:B------:R-:W-:Y:S02]  /*66f0*/  ULDC UR21, c[0x0][0x144] ;  /* 0x0000510000157ab9 */ /* 0x000fe40000000800 */
[----:B------:R-:W-:Y:S01]  /*6700*/  USHF.R.U64 UR17, UR18, UR23, UR7 ;  /* 0x0000001712117299 */ /* 0x000fe20008001207 */
[----:B------:R-:W-:Y:S01]  /*6710*/  ULDC UR13, c[0x0][0x600] ;  /* 0x00018000000d7ab9 */ /* 0x000fe20000000800 */
[----:B------:R-:W-:Y:S02]  /*6720*/  UIADD3 UR22, -UR11, URZ, URZ ;  /* 0x0000003f0b167290 */ /* 0x000fe4000fffe13f */
[----:B------:R-:W-:-:S02]  /*6730*/  USHF.L.U32 UR16, UR16, UR23, URZ ;  /* 0x0000001710107299 */ /* 0x000fc4000800063f */
[----:B------:R-:W-:Y:S02]  /*6740*/  USHF.R.U32.HI UR11, URZ, UR23, UR7 ;  /* 0x000000173f0b7299 */ /* 0x000fe40008011607 */
[----:B------:R-:W-:Y:S02]  /*6750*/  UIADD3 UR14, UR13, -0x1, URZ ;  /* 0xffffffff0d0e7890 */ /* 0x000fe4000fffe03f */
[----:B------:R-:W-:Y:S02]  /*6760*/  ULOP3.LUT UR19, URZ, UR19, URZ, 0x33, !UPT ;  /* 0x000000133f137292 */ /* 0x000fe4000f8e333f */
[----:B------:R-:W-:Y:S01]  /*6770*/  UIMAD UR23, UR21, UR8, UR6 ;  /* 0x00000008151772a4 */ /* 0x000fe2000f8e0206 */
[----:B------:R-:W-:Y:S01]  /*6780*/  ULDC UR26, c[0x0][0x148] ;  /* 0x00005200001a7ab9 */ /* 0x000fe20000000800 */
[----:B------:R-:W-:Y:S01]  /*6790*/  ULDC UR24, c[0x0][0x648] ;  /* 0x0001920000187ab9 */ /* 0x000fe20000000800 */
[----:B------:R-:W-:Y:S01]  /*67a0*/  ULDC UR25, c[0x0][0x638] ;  /* 0x00018e0000197ab9 */ /* 0x000fe20000000800 */
        /* <DEDUP_REMOVED lines=12> */
.L_x_164:
[----:B------:R-:W-:Y:S01]  /*6870*/  UISETP.NE.AND UP0, UPT, UR38, URZ, UPT ;  /* 0x0000003f2600728c */ /* 0x000fe2000bf05270 */
[----:B------:R-:W-:Y:S01]  /*6880*/  IMAD.MOV.U32 R0, RZ, RZ, 0x1 ;  /* 0x00000001ff007424 */ /* 0x000fe200078e00ff */
[----:B------:R-:W-:Y:S01]  /*6890*/  USHF.R.U64 UR4, UR10, UR24, UR11 ;  /* 0x000000180a047299 */ /* 0x000fe2000800120b */
[----:B------:R-:W-:Y:S01]  /*68a0*/  IMAD.U32 R19, RZ, RZ, UR12 ;  /* 0x0000000cff137e24 */ /* 0x000fe2000f8e00ff */
[----:B------:R-:W-:Y:S02]  /*68b0*/  ULOP3.LUT UR19, UR18, UR19, URZ, 0xc0, !UPT ;  /* 0x0000001312137292 */ /* 0x000fe4000f8ec03f */
[----:B------:R-:W-:Y:S02]  /*68c0*/  UIADD3 UR5, -UR4, URZ, URZ ;  /* 0x0000003f04057290 */ /* 0x000fe4000fffe13f */
[----:B------:R-:W-:Y:S02]  /*68d0*/  ULOP3.LUT UR14, UR15, UR14, URZ, 0xc0, !UPT ;  /* 0x0000000e0f0e7292 */ /* 0x000fe4000f8ec03f */
[----:B------:R-:W-:-:S02]  /*68e0*/  UIMAD UR4, UR16, UR4, UR19 ;  /* 0x00000004100472a4 */ /* 0x000fc4000f8e0213 */
[----:B------:R-:W-:Y:S02]  /*68f0*/  @UP0 UIMAD UR23, UR26, UR22, UR20 ;  /* 0x000000161a1702a4 */ /* 0x000fe4000f8e0214 */
[----:B------:R-:W-:-:S03]  /*6900*/  UIMAD UR17, UR5, UR25, UR17 ;  /* 0x00000019051172a4 */ /* 0x000fc6000f8e0211 */
[----:B------:R-:W-:Y:S01]  /*6910*/  ULDC UR5, c[0x0][0x610] ;  /* 0x0001840000057ab9 */ /* 0x000fe20000000800 */
[----:B------:R-:W-:Y:S02]  /*6920*/  UIMAD UR17, UR17, UR13, UR14 ;  /* 0x0000000d111172a4 */ /* 0x000fe4000f8e020e */
[----:B------:R-:W-:-:S04]  /*6930*/  UIMAD UR4, UR4, UR5, UR23 ;  /* 0x00000005040472a4 */ /* 0x000fc8000f8e0217 */
[----:B------:R-:W-:Y:S02]  /*6940*/  USEL UR5, UR17, UR4, !UP0 ;  /* 0x0000000411057287 */ /* 0x000fe4000c000000 */
[----:B------:R-:W-:-:S04]  /*6950*/  USEL UR4, UR4, UR17, !UP0 ;  /* 0x0000001104047287 */ /* 0x000fc8000c000000 */
[----:B------:R-:W-:Y:S02]  /*6960*/  IMAD.U32 R2, RZ, RZ, UR5 ;  /* 0x00000005ff027e24 */ /* 0x000fe4000f8e00ff */
[----:B------:R-:W-:-:S07]  /*6970*/  IMAD.U32 R18, RZ, RZ, UR4 ;  /* 0x00000004ff127e24 */ /* 0x000fce000f8e00ff */
.L_x_162:
[----:B------:R-:W-:Y:S02]  /*6980*/  LOP3.LUT P0, RZ, R0, 0xff, RZ, 0xc0, !PT ;  /* 0x000000ff00ff7812 */ /* 0x000fe4000780c0ff */
[----:B------:R-:W-:-:S11]  /*6990*/  LOP3.LUT R100, R100, 0x1, RZ, 0x3c, !PT ;  /* 0x0000000164647812 */ /* 0x000fd600078e3cff */
[----:B------:R-:W-:Y:S05]  /*69a0*/  @P0 BRA `(.L_x_165) ;  /* 0xffffffac007c0947 */ /* 0x000fea000383ffff */
[----:B------:R-:W-:Y:S05]  /*69b0*/  EXIT ;  /* 0x000000000000794d */ /* 0x000fea0003800000 */
.L_x_16:
[----:B------:R-:W-:-:S08]  /*69c0*/  ISETP.NE.AND P0, PT, RZ, UR6, PT ;  /* 0x00000006ff007c0c */ /* 0x000fd0000bf05270 */
[----:B-----5:R-:W0:-:S00]  /*69d0*/  USETMAXREG.DEALLOC.CTAPOOL 0x28 ;  /* 0x00000028000079c8 */ /* 0x020e0000080e0500 */
[----:B------:R-:W-:Y:S05]  /*69e0*/  @P0 EXIT ;  /* 0x000000000000094d */ /* 0x000fea0003800000 */
[----:B0-----:R-:W-:Y:S01]  /*69f0*/  LOP3.LUT P0, RZ, R0, 0xff, RZ, 0xc0, !PT ;  /* 0x000000ff00ff7812 */ /* 0x001fe2000780c0ff */
[----:B------:R-:W-:Y:S02]  /*6a00*/  IMAD.MOV.U32 R8, RZ, RZ, 0x1 ;  /* 0x00000001ff087424 */ /* 0x000fe400078e00ff */
[----:B------:R-:W-:-:S10]  /*6a10*/  IMAD.MOV.U32 R0, RZ, RZ, RZ ;  /* 0x000000ffff007224 */ /* 0x000fd400078e00ff */
[----:B------:R-:W-:Y:S05]  /*6a20*/  @!P0 BRA `(.L_x_166) ;  /* 0x0000000c00348947 */ /* 0x000fea0003800000 */
[----:B------:R-:W0:Y:S01]  /*6a30*/  S2UR UR8, SR_CgaCtaId ;  /* 0x00000000000879c3 */ /* 0x000e220000008800 */
[----:B------:R-:W-:Y:S01]  /*6a40*/  LOP3.LUT P0, RZ, R3, 0x1f, RZ, 0xc0, !PT ;  /* 0x0000001f03ff7812 */ /* 0x000fe2000780c0ff */
[----:B------:R-:W-:Y:S01]  /*6a50*/  ULDC UR5, c[0x0][0x658] ;  /* 0x0001960000057ab9 */ /* 0x000fe20000000800 */
[----:B------:R-:W-:Y:S01]  /*6a60*/  UMOV UR6, 0xffffffff ;  /* 0xffffffff00067882 */ /* 0x000fe20000000000 */
[----:B------:R-:W-:Y:S01]  /*6a70*/  BSSY B0, `(.L_x_166) ;  /* 0x00000c8000007945 */ /* 0x000fe20003800000 */
[----:B------:R-:W-:Y:S01]  /*6a80*/  USHF.L.U32 UR6, UR6, UR5, URZ ;  /* 0x0000000506067299 */ /* 0x000fe2000800063f */
[C---:B------:R-:W-:Y:S01]  /*6a90*/  ISETP.NE.AND P3, PT, R4.reuse, RZ, PT ;  /* 0x000000ff0400720c */ /* 0x040fe20003f65270 */
[----:B------:R-:W-:Y:S01]  /*6aa0*/  IMAD.MOV.U32 R10, RZ, RZ, 0x1 ;  /* 0x00000001ff0a7424 */ /* 0x000fe200078e00ff */
[----:B------:R-:W-:Y:S01]  /*6ab0*/  ISETP.NE.OR P0, PT, R4, RZ, !P0 ;  /* 0x000000ff0400720c */ /* 0x000fe20004705670 */
[----:B------:R-:W-:Y:S01]  /*6ac0*/  IMAD.MOV.U32 R8, RZ, RZ, 0x1 ;  /* 0x00000001ff087424 */ /* 0x000fe200078e00ff */
[----:B------:R-:W-:Y:S01]  /*6ad0*/  ULDC UR4, c[0x0][0x600] ;  /* 0x0001800000047ab9 */ /* 0x000fe20000000800 */
[----:B------:R-:W-:Y:S01]  /*6ae0*/  IMAD.MOV.U32 R0, RZ, RZ, RZ ;  /* 0x000000ffff007224 */ /* 0x000fe200078e00ff */
[----:B------:R-:W-:Y:S01]  /*6af0*/  UMOV UR7, 0x1 ;  /* 0x0000000100077882 */ /* 0x000fe20000000000 */
[----:B------:R-:W-:-:S02]  /*6b00*/  UIADD3 UR22, UR39, 0x1, URZ ;  /* 0x0000000127167890 */ /* 0x000fc4000fffe03f */
[----:B------:R-:W-:Y:S02]  /*6b10*/  ULOP3.LUT UR23, UR36, 0x2, URZ, 0xfc, !UPT ;  /* 0x0000000224177892 */ /* 0x000fe4000f8efc3f */
[----:B------:R-:W-:Y:S02]  /*6b20*/  UIADD3 UR4, UR4, -0x1, URZ ;  /* 0xffffffff04047890 */ /* 0x000fe4000fffe03f */
[----:B------:R-:W-:Y:S02]  /*6b30*/  USHF.L.U32 UR5, UR7, UR5, URZ ;  /* 0x0000000507057299 */ /* 0x000fe4000800063f */
[----:B------:R-:W-:Y:S01]  /*6b40*/  ULOP3.LUT UR6, URZ, UR6, URZ, 0x33, !UPT ;  /* 0x000000063f067292 */ /* 0x000fe2000f8e333f */
[----:B------:R-:W-:Y:S01]  /*6b50*/  ULDC.64 UR20, c[0x0][0x198] ;  /* 0x0000660000147ab9 */ /* 0x000fe20000000a00 */
[----:B0-----:R-:W-:-:S10]  /*6b60*/  IMAD.U32 R9, RZ, RZ, UR8 ;  /* 0x00000008ff097e24 */ /* 0x001fd4000f8e00ff */
.L_x_178:
[----:B------:R-:W-:-:S03]  /*6b70*/  UMOV UR7, 0xffffffff ;  /* 0xffffffff00077882 */ /* 0x000fc60000000000 */
[----:B------:R-:W-:Y:S05]  /*6b80*/  BRA.DIV UR7, `(.L_x_167) ;  /* 0x0000000e07f47947 */ /* 0x000fea000b800000 */
[----:B------:R-:W-:-:S13]  /*6b90*/  ELECT P6, URZ, PT ;  /* 0x00000000003f782f */ /* 0x000fda00038c0000 */
.L_x_191:
[----:B------:R-:W0:Y:S01]  /*6ba0*/  LDC R3, c[0x0][0x28c] ;  /* 0x0000a300ff037b82 */ /* 0x000e220000000800 */
[----:B------:R-:W-:Y:S01]  /*6bb0*/  BSSY B1, `(.L_x_168) ;  /* 0x000003d000017945 */ /* 0x000fe20003800000 */
[----:B0-----:R-:W-:-:S13]  /*6bc0*/  ISETP.LT.OR P6, PT, R3, 0x1, !P6 ;  /* 0x000000010300780c */ /* 0x001fda00077c1670 */
[----:B------:R-:W-:Y:S05]  /*6bd0*/  @P6 BRA `(.L_x_169) ;  /* 0x0000000000e86947 */ /* 0x000fea0003800000 */
[----:B------:R-:W-:Y:S02]  /*6be0*/  IMAD R9, R18, 0x2, R9 ;  /* 0x0000000212097824 */ /* 0x000fe400078e0209 */
[----:B------:R-:W-:Y:S02]  /*6bf0*/  IMAD.SHL.U32 R7, R2, 0x80, RZ ;  /* 0x0000008002077824 */ /* 0x000fe400078e00ff */
[----:B------:R-:W-:Y:S02]  /*6c00*/  IMAD.MOV.U32 R13, RZ, RZ, RZ ;  /* 0x000000ffff0d7224 */ /* 0x000fe400078e00ff */
[----:B------:R-:W-:Y:S02]  /*6c10*/  IMAD.U32 R14, RZ, RZ, UR22 ;  /* 0x00000016ff0e7e24 */ /* 0x000fe4000f8e00ff */
[----:B------:R-:W-:Y:S02]  /*6c20*/  IMAD.MOV.U32 R2, RZ, RZ, R8 ;  /* 0x000000ffff027224 */ /* 0x000fe400078e0008 */
[----:B------:R-:W-:-:S02]  /*6c30*/  IMAD.MOV.U32 R4, RZ, RZ, R0 ;  /* 0x000000ffff047224 */ /* 0x000fc400078e0000 */
[----:B------:R-:W-:-:S07]  /*6c40*/  IMAD.SHL.U32 R6, R9, 0x20, RZ ;  /* 0x0000002009067824 */ /* 0x000fce00078e00ff */
.L_x_173:
[----:B------:R-:W0:Y:S01]  /*6c50*/  S2UR UR7, SR_CgaCtaId ;  /* 0x00000000000779c3 */ /* 0x000e220000008800 */
[----:B------:R-:W-:Y:S02]  /*6c60*/  MOV R12, 0x400 ;  /* 0x00000400000c7802 */ /* 0x000fe40000000f00 */
[----:B------:R-:W-:-:S05]  /*6c70*/  SHF.L.U32 R3, R2, 0x1f, RZ ;  /* 0x0000001f02037819 */ /* 0x000fca00000006ff */
[----:B------:R-:W1:Y:S01]  /*6c80*/  @!P3 LDC R5, c[0x0][0x500] ;  /* 0x00014000ff05bb82 */ /* 0x000e620000000800 */
[----:B0-----:R-:W-:-:S05]  /*6c90*/  IMAD.U32 R9, RZ, RZ, UR7 ;  /* 0x00000007ff097e24 */ /* 0x001fca000f8e00ff */
[----:B------:R-:W-:-:S05]  /*6ca0*/  LEA R11, R9, R12, 0x18 ;  /* 0x0000000c090b7211 */ /* 0x000fca00078ec0ff */
[----:B------:R-:W-:-:S04]  /*6cb0*/  IMAD R12, R4, 0x8, R11 ;  /* 0x00000008040c7824 */ /* 0x000fc800078e020b */
[----:B------:R-:W0:Y:S02]  /*6cc0*/  SYNCS.PHASECHK.TRANS64.TRYWAIT P1, [R12+URZ+0x20], R3 ;  /* 0x000020030c0075a7 */ /* 0x000e24000802017f */
[----:B01----:R-:W-:Y:S05]  /*6cd0*/  @!P1 BRA `(.L_x_170) ;  /* 0x0000000c00c09947 */ /* 0x003fea0003800000 */
.L_x_192:
[----:B------:R-:W-:Y:S01]  /*6ce0*/  UPRMT UR7, UR23, 0x9910, URZ ;  /* 0x0000991017077896 */ /* 0x000fe2000800003f */
[----:B------:R1:W-:Y:S03]  /*6cf0*/  @!P3 SYNCS.ARRIVE.TRANS64 RZ, [R12+URZ], R5 ;  /* 0x000000050cffb9a7 */ /* 0x0003e6000800003f */
[----:B------:R-:W-:-:S06]  /*6d00*/  UISETP.NE.AND UP0, UPT, UR7, 0x2, UPT ;  /* 0x000000020700788c */ /* 0x000fcc000bf05270 */
[----:B------:R-:W-:-:S13]  /*6d10*/  PLOP3.LUT P1, PT, PT, PT, UP0, 0x80, 0x0 ;  /* 0x000000000000781c */ /* 0x000fda0003f2f008 */
[----:B-1----:R-:W-:Y:S05]  /*6d20*/  @P1 BRA `(.L_x_171) ;  /* 0x0000000000041947 */ /* 0x002fea0003800000 */
[----:B------:R-:W-:Y:S01]  /*6d30*/  BPT.TRAP 0x1 ;  /* 0x000000040000795c */ /* 0x000fe20000300000 */
.L_x_171:
[----:B------:R-:W-:Y:S05]  /*6d40*/  @P0 BRA `(.L_x_172) ;  /* 0x0000000000040947 */ /* 0x000fea0003800000 */
[----:B------:R-:W-:Y:S01]  /*6d50*/  BPT.TRAP 0x1 ;  /* 0x000000040000795c */ /* 0x000fe20000300000 */
.L_x_172:
[----:B0-----:R-:W-:Y:S01]  /*6d60*/  IMAD R3, R4, 0x2, R9 ;  /* 0x0000000204037824 */ /* 0x001fe200078e0209 */
[----:B------:R-:W-:Y:S01]  /*6d70*/  R2UR UR9, R12 ;  /* 0x000000000c0972ca */ /* 0x000fe200000e0000 */
[----:B------:R-:W-:Y:S01]  /*6d80*/  VIADD R14, R14, 0xffffffff ;  /* 0xffffffff0e0e7836 */ /* 0x000fe20000000000 */
[----:B------:R-:W-:Y:S01]  /*6d90*/  UIADD3 UR14, UP0, UR20, 0xf0, URZ ;  /* 0x000000f0140e7890 */ /* 0x000fe2000ff1e03f */
[----:B------:R-:W-:Y:S01]  /*6da0*/  IMAD.SHL.U32 R3, R3, 0x400, RZ ;  /* 0x0000040003037824 */ /* 0x000fe200078e00ff */
[----:B------:R-:W-:Y:S01]  /*6db0*/  R2UR UR11, R6 ;  /* 0x00000000060b72ca */ /* 0x000fe200000e0000 */
[----:B------:R-:W-:Y:S01]  /*6dc0*/  UIADD3 UR24, UP1, UR20, 0x1f0, URZ ;  /* 0x000001f014187890 */ /* 0x000fe2000ff3e03f */
[----:B------:R-:W-:Y:S01]  /*6dd0*/  R2UR UR10, R13 ;  /* 0x000000000d0a72ca */ /* 0x000fe200000e0000 */
[--C-:B------:R-:W-:Y:S01]  /*6de0*/  IMAD R3, R3, 0x2, R11.reuse ;  /* 0x0000000203037824 */ /* 0x100fe200078e020b */
[----:B------:R-:W-:Y:S01]  /*6df0*/  R2UR UR12, R19 ;  /* 0x00000000130c72ca */ /* 0x000fe200000e0000 */
[C---:B------:R-:W-:Y:S01]  /*6e00*/  IMAD R11, R4.reuse, 0x2000, R11 ;  /* 0x00002000040b7824 */ /* 0x040fe200078e020b */
[----:B------:R-:W-:Y:S01]  /*6e10*/  R2UR UR18, R7 ;  /* 0x00000000071272ca */ /* 0x000fe200000e0000 */
[----:B------:R-:W-:Y:S01]  /*6e20*/  UIADD3.X UR15, URZ, UR21, URZ, UP0, !UPT ;  /* 0x000000153f0f7290 */ /* 0x000fe200087fe43f */
[----:B------:R-:W-:Y:S01]  /*6e30*/  R2UR UR7, R3 ;  /* 0x00000000030772ca */ /* 0x000fe200000e0000 */
[----:B------:R-:W-:Y:S01]  /*6e40*/  VIADD R4, R4, 0x1 ;  /* 0x0000000104047836 */ /* 0x000fe20000000000 */
[----:B------:R-:W-:Y:S01]  /*6e50*/  R2UR UR8, R11 ;  /* 0x000000000b0872ca */ /* 0x000fe200000e0000 */
[----:B------:R-:W-:Y:S01]  /*6e60*/  UIADD3.X UR25, URZ, UR21, URZ, UP1, !UPT ;  /* 0x000000153f197290 */ /* 0x000fe20008ffe43f */
[----:B------:R-:W-:Y:S01]  /*6e70*/  ISETP.GT.AND P2, PT, R14, 0x1, PT ;  /* 0x000000010e00780c */ /* 0x000fe20003f44270 */
[----:B------:R-:W-:Y:S01]  /*6e80*/  UMOV UR19, 0x30000 ;  /* 0x0003000000137882 */ /* 0x000fe20000000000 */
[----:B------:R-:W-:Y:S01]  /*6e90*/  UMOV UR16, 0x0 ;  /* 0x0000000000107882 */ /* 0x000fe20000000000 */
[----:B------:R-:W-:Y:S01]  /*6ea0*/  UMOV UR17, 0x10000000 ;  /* 0x1000000000117882 */ /* 0x000fe20000000000 */
[----:B------:R-:W-:Y:S01]  /*6eb0*/  ISETP.NE.AND P1, PT, R4, 0x4, PT ;  /* 0x000000040400780c */ /* 0x000fe20003f25270 */
[----:B------:R-:W-:-:S03]  /*6ec0*/  VIADD R13, R13, 0x20 ;  /* 0x000000200d0d7836 */ /* 0x000fc60000000000 */
[----:B------:R-:W-:Y:S01]  /*6ed0*/  SEL R3, RZ, 0x1, P1 ;  /* 0x00000001ff037807 */ /* 0x000fe20000800000 */
[----:B------:R-:W-:Y:S01]  /*6ee0*/  UIADD3 UR7, UR7, 0x180, URZ ;  /* 0x0000018007077890 */ /* 0x000fe2000fffe03f */
[----:B------:R-:W-:Y:S01]  /*6ef0*/  SEL R4, R4, RZ, P1 ;  /* 0x000000ff04047207 */ /* 0x000fe20000800000 */
[----:B------:R-:W-:Y:S01]  /*6f00*/  UIADD3 UR13, UR8, 0x4180, URZ ;  /* 0x00004180080d7890 */ /* 0x000fe2000fffe03f */
[----:B------:R-:W-:-:S04]  /*6f10*/  LOP3.LUT R2, R2, R3, RZ, 0x3c, !PT ;  /* 0x0000000302027212 */ /* 0x000fc800078e3cff */
[----:B------:R-:W-:Y:S02]  /*6f20*/  UMOV UR8, UR7 ;  /* 0x0000000700087c82 */ /* 0x000fe40008000000 */
[----:B------:R0:W-:Y:S02]  /*6f30*/  UTMALDG.3D.MULTICAST [UR8], [UR14], UR19, desc[UR16] ;  /* 0x000010080e0073b4 */ /* 0x0001e40008011813 */
[----:B0-----:R-:W-:Y:S01]  /*6f40*/  UMOV UR8, UR13 ;  /* 0x0000000d00087c82 */ /* 0x001fe20008000000 */
[----:B------:R-:W-:Y:S02]  /*6f50*/  UMOV UR11, UR18 ;  /* 0x00000012000b7c82 */ /* 0x000fe40008000000 */
[----:B------:R0:W-:Y:S02]  /*6f60*/  UTMALDG.3D [UR8], [UR24], desc[UR16] ;  /* 0x00001008180075b4 */ /* 0x0001e40008011000 */
[----:B0-----:R-:W-:Y:S05]  /*6f70*/  @P2 BRA `(.L_x_173) ;  /* 0xfffffffc00342947 */ /* 0x001fea000383ffff */
.L_x_169:
[----:B------:R-:W-:Y:S05]  /*6f80*/  BSYNC B1 ;  /* 0x0000000000017941 */ /* 0x000fea0003800000 */
.L_x_168:
[----:B------:R-:W-:Y:S01]  /*6f90*/  LOP3.LUT P4, RZ, R10, 0xff, RZ, 0xc0, !PT ;  /* 0x000000ff0aff7812 */ /* 0x000fe2000788c0ff */
[----:B------:R-:W-:Y:S01]  /*6fa0*/  VIADD R0, R0, UR39 ;  /* 0x0000002700007c36 */ /* 0x000fe20008000000 */
[----:B------:R-:W-:Y:S01]  /*6fb0*/  ULDC.64 UR8, c[0x0][0x650] ;  /* 0x0001940000087ab9 */ /* 0x000fe20000000a00 */
[----:B------:R-:W-:Y:S01]  /*6fc0*/  IMAD.U32 R3, RZ, RZ, UR39 ;  /* 0x00000027ff037e24 */ /* 0x000fe2000f8e00ff */
[----:B------:R-:W-:Y:S01]  /*6fd0*/  BSSY B1, `(.L_x_174) ;  /* 0x000006f000017945 */ /* 0x000fe20003800000 */
[----:B------:R-:W-:Y:S01]  /*6fe0*/  IMAD.MOV.U32 R18, RZ, RZ, -0x1 ;  /* 0xffffffffff127424 */ /* 0x000fe200078e00ff */
[----:B------:R-:W-:Y:S01]  /*6ff0*/  SHF.R.U32.HI R2, RZ, 0x2, R0 ;  /* 0x00000002ff027819 */ /* 0x000fe20000011600 */
[----:B------:R-:W-:Y:S01]  /*7000*/  IMAD.MOV.U32 R19, RZ, RZ, -0x1 ;  /* 0xffffffffff137424 */ /* 0x000fe200078e00ff */
[----:B------:R-:W-:Y:S02]  /*7010*/  ISETP.GT.U32.AND P1, PT, R0, 0x3, PT ;  /* 0x000000030000780c */ /* 0x000fe40003f24070 */
[----:B------:R-:W-:-:S02]  /*7020*/  LOP3.LUT R2, R2, 0x1, RZ, 0xc0, !PT ;  /* 0x0000000102027812 */ /* 0x000fc400078ec0ff */
[C---:B------:R-:W-:Y:S01]  /*7030*/  ISETP.LT.U32.AND P1, PT, R3.reuse, 0x4, P1 ;  /* 0x000000040300780c */ /* 0x040fe20000f21070 */
[----:B------:R-:W0:Y:S01]  /*7040*/  @P4 S2R R9, SR_CgaCtaId ;  /* 0x0000000000094919 */ /* 0x000e220000008800 */
[----:B------:R-:W-:Y:S02]  /*7050*/  @P4 MOV R4, 0x400 ;  /* 0x0000040000044802 */ /* 0x000fe40000000f00 */
[----:B------:R-:W-:Y:S02]  /*7060*/  ISETP.NE.U32.AND P2, PT, R2, 0x1, PT ;  /* 0x000000010200780c */ /* 0x000fe40003f45070 */
[----:B------:R-:W-:Y:S02]  /*7070*/  LOP3.LUT R0, R0, 0x3, RZ, 0xc0, !PT ;  /* 0x0000000300007812 */ /* 0x000fe400078ec0ff */
[----:B------:R-:W-:Y:S02]  /*7080*/  ISETP.GT.U32.AND P2, PT, R3, 0x3, !P2 ;  /* 0x000000030300780c */ /* 0x000fe40005744070 */
[----:B------:R-:W-:-:S02]  /*7090*/  SEL R3, RZ, 0x1, !P1 ;  /* 0x00000001ff037807 */ /* 0x000fc40004800000 */
[----:B------:R-:W-:Y:S02]  /*70a0*/  SEL R2, RZ, 0x1, !P2 ;  /* 0x00000001ff027807 */ /* 0x000fe40005000000 */
[----:B------:R-:W-:Y:S02]  /*70b0*/  PRMT R10, RZ, 0x7610, R10 ;  /* 0x00007610ff0a7816 */ /* 0x000fe4000000000a */
[--C-:B------:R-:W-:Y:S01]  /*70c0*/  LOP3.LUT R8, R2, R8, R3.reuse, 0x96, !PT ;  /* 0x0000000802087212 */ /* 0x100fe200078e9603 */
[----:B------:R-:W-:Y:S01]  /*70d0*/  IMAD.MOV.U32 R2, RZ, RZ, -0x1 ;  /* 0xffffffffff027424 */ /* 0x000fe200078e00ff */
[----:B------:R-:W-:Y:S02]  /*70e0*/  PRMT R3, RZ, 0x7610, R3 ;  /* 0x00007610ff037816 */ /* 0x000fe40000000003 */
[----:B0-----:R-:W-:-:S04]  /*70f0*/  @P4 LEA R4, R9, R4, 0x18 ;  /* 0x0000000409044211 */ /* 0x001fc800078ec0ff */
[----:B------:R0:W-:Y:S01]  /*7100*/  @P4 SYNCS.ARRIVE.TRANS64.A1T0 RZ, [R4+URZ+0x78], RZ ;  /* 0x000078ff04ff49a7 */ /* 0x0001e2000810003f */
[----:B------:R-:W-:-:S04]  /*7110*/  IADD3 R16, P4, R16, UR50, RZ ;  /* 0x0000003210107c10 */ /* 0x000fc8000ff9e0ff */
[----:B------:R-:W-:Y:S02]  /*7120*/  IADD3.X R17, R17, UR37, RZ, P4, !PT ;  /* 0x0000002511117c10 */ /* 0x000fe4000a7fe4ff */
[----:B------:R-:W-:-:S04]  /*7130*/  ISETP.GE.U32.AND P4, PT, R16, UR8, PT ;  /* 0x0000000810007c0c */ /* 0x000fc8000bf86070 */
[----:B------:R-:W-:-:S13]  /*7140*/  ISETP.GE.U32.AND.EX P1, PT, R17, UR9, PT, P4 ;  /* 0x0000000911007c0c */ /* 0x000fda000bf26140 */
[----:B0-----:R-:W-:Y:S05]  /*7150*/  @P1 BRA `(.L_x_175) ;  /* 0x0000000400581947 */ /* 0x001fea0003800000 */
[----:B------:R-:W0:Y:S01]  /*7160*/  S2UR UR7, SR_CTAID.X ;  /* 0x00000000000779c3 */ /* 0x000e220000002500 */
[----:B------:R-:W-:Y:S01]  /*7170*/  ULDC.64 UR8, c[0x0][0x628] ;  /* 0x00018a0000087ab9 */ /* 0x000fe20000000a00 */
[----:B------:R-:W-:Y:S01]  /*7180*/  ULDC UR10, c[0x0][0x150] ;  /* 0x00005400000a7ab9 */ /* 0x000fe20000000800 */
[----:B------:R-:W-:Y:S01]  /*7190*/  ISETP.NE.U32.AND P1, PT, RZ, UR8, PT ;  /* 0x00000008ff007c0c */ /* 0x000fe2000bf25070 */
[----:B------:R-:W-:Y:S01]  /*71a0*/  ULDC UR11, c[0x0][0x630] ;  /* 0x00018c00000b7ab9 */ /* 0x000fe20000000800 */
[----:B------:R-:W-:Y:S01]  /*71b0*/  ULDC UR13, c[0x0][0x154] ;  /* 0x00005500000d7ab9 */ /* 0x000fe20000000800 */
[----:B------:R-:W-:Y:S01]  /*71c0*/  IMAD.MOV.U32 R2, RZ, RZ, R16 ;  /* 0x000000ffff027224 */ /* 0x000fe200078e0010 */
[----:B------:R-:W-:Y:S01]  /*71d0*/  ISETP.NE.AND.EX P1, PT, RZ, UR9, PT, P1 ;  /* 0x00000009ff007c0c */ /* 0x000fe2000bf25310 */
[----:B------:R-:W1:Y:S01]  /*71e0*/  S2UR UR12, SR_CTAID.Y ;  /* 0x00000000000c79c3 */ /* 0x000e620000002600 */
[----:B0-----:R-:W-:-:S05]  /*71f0*/  I2FP.F32.U32 R3, UR7 ;  /* 0x0000000700037c45 */ /* 0x001fca0008201000 */
[----:B------:R-:W-:Y:S01]  /*7200*/  FMUL R12, R3, UR10 ;  /* 0x0000000a030c7c20 */ /* 0x000fe20008400000 */
[----:B------:R-:W-:-:S05]  /*7210*/  IMAD.MOV.U32 R3, RZ, RZ, R17 ;  /* 0x000000ffff037224 */ /* 0x000fca00078e0011 */
[----:B------:R-:W-:Y:S05]  /*7220*/  @!P1 BRA `(.L_x_176) ;  /* 0x0000000000289947 */ /* 0x000fea0003800000 */
[----:B------:R-:W-:Y:S02]  /*7230*/  ULDC UR10, c[0x0][0x634] ;  /* 0x00018d00000a7ab9 */ /* 0x000fe40000000800 */
[----:B------:R-:W-:-:S05]  /*7240*/  IADD3 R7, P1, R16, UR10, RZ ;  /* 0x0000000a10077c10 */ /* 0x000fca000ff3e0ff */
[----:B------:R-:W-:-:S04]  /*7250*/  IMAD.X R11, RZ, RZ, R17, P1 ;  /* 0x000000ffff0b7224 */ /* 0x000fc800008e0611 */
[----:B------:R-:W-:-:S04]  /*7260*/  IMAD.WIDE.U32 R4, R11, UR8, RZ ;  /* 0x000000080b047c25 */ /* 0x000fc8000f8e00ff */
[----:B------:R-:W-:-:S04]  /*7270*/  IMAD.WIDE.U32 R4, P1, R7, UR9, R4 ;  /* 0x0000000907047c25 */ /* 0x000fc8000f820004 */
[----:B------:R-:W-:-:S04]  /*7280*/  IMAD.WIDE.U32 R6, R7, UR8, RZ ;  /* 0x0000000807067c25 */ /* 0x000fc8000f8e00ff */
[----:B------:R-:W-:Y:S01]  /*7290*/  IMAD.X R3, RZ, RZ, RZ, P1 ;  /* 0x000000ffff037224 */ /* 0x000fe200008e06ff */
[----:B------:R-:W-:Y:S01]  /*72a0*/  IADD3 RZ, P1, R7, R4, RZ ;  /* 0x0000000407ff7210 */ /* 0x000fe20007f3e0ff */
[----:B------:R-:W-:-:S04]  /*72b0*/  IMAD.MOV.U32 R2, RZ, RZ, R5 ;  /* 0x000000ffff027224 */ /* 0x000fc800078e0005 */
[----:B------:R-:W-:-:S08]  /*72c0*/  IMAD.WIDE.U32.X R2, R11, UR9, R2, P1 ;  /* 0x000000090b027c25 */ /* 0x000fd000088e0402 */
.L_x_176:
[--C-:B------:R-:W-:Y:S01]  /*72d0*/  SHF.R.U64 R19, R2, UR11, R3.reuse ;  /* 0x0000000b02137c19 */ /* 0x100fe20008001203 */
[----:B------:R-:W0:Y:S01]  /*72e0*/  F2I.U32.TRUNC.NTZ R12, R12 ;  /* 0x0000000c000c7305 */ /* 0x000e22000020f000 */
[----:B------:R-:W-:Y:S01]  /*72f0*/  SHF.R.U32.HI R2, RZ, UR11, R3 ;  /* 0x0000000bff027c19 */ /* 0x000fe20008011603 */
[----:B------:R-:W-:Y:S01]  /*7300*/  ULDC.64 UR8, c[0x0][0x620] ;  /* 0x0001880000087ab9 */ /* 0x000fe20000000a00 */
[----:B------:R-:W-:Y:S01]  /*7310*/  IADD3 R5, P1, RZ, -R19, RZ ;  /* 0x80000013ff057210 */ /* 0x000fe20007f3e0ff */
[----:B------:R-:W-:Y:S01]  /*7320*/  ULDC.64 UR14, c[0x0][0x640] ;  /* 0x00019000000e7ab9 */ /* 0x000fe20000000a00 */
[----:B-1----:R-:W-:Y:S01]  /*7330*/  I2FP.F32.U32 R4, UR12 ;  /* 0x0000000c00047c45 */ /* 0x002fe20008201000 */
[----:B------:R-:W1:Y:S01]  /*7340*/  LDC R11, c[0x0][0x610] ;  /* 0x00018400ff0b7b82 */ /* 0x000e620000000800 */
[----:B------:R-:W-:Y:S01]  /*7350*/  ULDC UR11, c[0x0][0x658] ;  /* 0x00019600000b7ab9 */ /* 0x000fe20000000800 */
[----:B------:R-:W-:Y:S01]  /*7360*/  IMAD.X R2, RZ, RZ, ~R2, P1 ;  /* 0x000000ffff027224 */ /* 0x000fe200008e0e02 */
[----:B------:R-:W-:Y:S01]  /*7370*/  ISETP.NE.U32.AND P1, PT, RZ, UR14, PT ;  /* 0x0000000eff007c0c */ /* 0x000fe2000bf25070 */
[----:B------:R-:W-:Y:S01]  /*7380*/  FMUL R6, R4, UR13 ;  /* 0x0000000d04067c20 */ /* 0x000fe20008400000 */
[----:B------:R-:W-:Y:S01]  /*7390*/  ULDC UR13, c[0x0][0x648] ;  /* 0x00019200000d7ab9 */ /* 0x000fe20000000800 */
[----:B------:R-:W-:Y:S01]  /*73a0*/  IMAD R4, R2, UR8, RZ ;  /* 0x0000000802047c24 */ /* 0x000fe2000f8e02ff */
[----:B------:R-:W-:Y:S01]  /*73b0*/  ISETP.NE.AND.EX P1, PT, RZ, UR15, PT, P1 ;  /* 0x0000000fff007c0c */ /* 0x000fe2000bf25310 */
[C---:B------:R-:W-:Y:S01]  /*73c0*/  IMAD.WIDE.U32 R2, R5.reuse, UR8, R16 ;  /* 0x0000000805027c25 */ /* 0x040fe2000f8e0010 */
[----:B0-----:R-:W-:Y:S01]  /*73d0*/  R2UR UR8, R12 ;  /* 0x000000000c0872ca */ /* 0x001fe200000e0000 */
[----:B------:R-:W0:Y:S02]  /*73e0*/  F2I.U32.TRUNC.NTZ R6, R6 ;  /* 0x0000000600067305 */ /* 0x000e24000020f000 */
[----:B------:R-:W-:Y:S01]  /*73f0*/  IMAD R5, R5, UR9, R4 ;  /* 0x0000000905057c24 */ /* 0x000fe2000f8e0204 */
[----:B------:R-:W-:-:S03]  /*7400*/  ULDC UR9, c[0x0][0x618] ;  /* 0x0001860000097ab9 */ /* 0x000fc60000000800 */
[----:B------:R-:W-:-:S05]  /*7410*/  IMAD.IADD R3, R3, 0x1, R5 ;  /* 0x0000000103037824 */ /* 0x000fca00078e0205 */
[--C-:B------:R-:W-:Y:S02]  /*7420*/  SHF.R.U64 R12, R2, UR9, R3.reuse ;  /* 0x00000009020c7c19 */ /* 0x100fe40008001203 */
[----:B------:R-:W-:Y:S01]  /*7430*/  SHF.R.U32.HI R3, RZ, UR9, R3 ;  /* 0x00000009ff037c19 */ /* 0x000fe20008011603 */
[----:B------:R-:W-:Y:S01]  /*7440*/  ULDC UR9, c[0x0][0x608] ;  /* 0x0001820000097ab9 */ /* 0x000fe20000000800 */
[----:B0-----:R-:W-:Y:S02]  /*7450*/  R2UR UR10, R6 ;  /* 0x00000000060a72ca */ /* 0x001fe400000e0000 */
[--C-:B------:R-:W-:Y:S02]  /*7460*/  SHF.R.U64 R14, R12, UR9, R3.reuse ;  /* 0x000000090c0e7c19 */ /* 0x100fe40008001203 */
[----:B------:R-:W-:Y:S01]  /*7470*/  SHF.R.U32.HI R3, RZ, UR9, R3 ;  /* 0x00000009ff037c19 */ /* 0x000fe20008011603 */
[----:B------:R-:W-:-:S03]  /*7480*/  UIADD3 UR9, -UR8, URZ, URZ ;  /* 0x0000003f08097290 */ /* 0x000fc6000fffe13f */
[--C-:B------:R-:W-:Y:S01]  /*7490*/  SHF.R.U64 R18, R14, UR11, R3.reuse ;  /* 0x0000000b0e127c19 */ /* 0x100fe20008001203 */
[----:B------:R-:W-:Y:S01]  /*74a0*/  ULDC UR8, c[0x0][0x144] ;  /* 0x0000510000087ab9 */ /* 0x000fe20000000800 */
[----:B------:R-:W-:-:S03]  /*74b0*/  SHF.R.U32.HI R3, RZ, UR11, R3 ;  /* 0x0000000bff037c19 */ /* 0x000fc60008011603 */
[----:B------:R-:W-:Y:S01]  /*74c0*/  IMAD.MOV.U32 R2, RZ, RZ, R18 ;  /* 0x000000ffff027224 */ /* 0x000fe200078e0012 */
[----:B------:R-:W-:Y:S06]  /*74d0*/  @!P1 BRA `(.L_x_177) ;  /* 0x0000000000289947 */ /* 0x000fec0003800000 */
        /* <DEDUP_REMOVED lines=10> */
.L_x_177:
[----:B------:R-:W-:Y:S01]  /*7580*/  UISETP.NE.AND UP0, UPT, UR38, URZ, UPT ;  /* 0x0000003f2600728c */ /* 0x000fe2000bf05270 */
[----:B------:R-:W-:Y:S01]  /*7590*/  SHF.R.U64 R3, R2, UR13, R3 ;  /* 0x0000000d02037c19 */ /* 0x000fe20008001203 */
[----:B------:R-:W-:Y:S01]  /*75a0*/  UIADD3 UR10, -UR10, URZ, URZ ;  /* 0x0000003f0a0a7290 */ /* 0x000fe2000fffe13f */
[----:B------:R-:W-:Y:S01]  /*75b0*/  LOP3.LUT R2, R14, UR6, RZ, 0xc0, !PT ;  /* 0x000000060e027c12 */ /* 0x000fe2000f8ec0ff */
[----:B------:R-:W-:Y:S02]  /*75c0*/  UIMAD UR7, UR8, UR9, UR7 ;  /* 0x00000009080772a4 */ /* 0x000fe4000f8e0207 */
[----:B------:R-:W-:Y:S01]  /*75d0*/  IMAD.MOV R5, RZ, RZ, -R3 ;  /* 0x000000ffff057224 */ /* 0x000fe200078e0a03 */
[----:B------:R-:W-:Y:S01]  /*75e0*/  ULDC UR8, c[0x0][0x148] ;  /* 0x0000520000087ab9 */ /* 0x000fe20000000800 */
[----:B------:R-:W-:Y:S01]  /*75f0*/  IMAD R4, R3, UR5, R2 ;  /* 0x0000000503047c24 */ /* 0x000fe2000f8e0202 */
[----:B------:R-:W-:Y:S02]  /*7600*/  LOP3.LUT R3, R12, UR4, RZ, 0xc0, !PT ;  /* 0x000000040c037c12 */ /* 0x000fe4000f8ec0ff */
[----:B------:R-:W-:Y:S01]  /*7610*/  @UP0 UIMAD UR7, UR8, UR10, UR12 ;  /* 0x0000000a080702a4 */ /* 0x000fe2000f8e020c */
[----:B------:R-:W-:-:S02]  /*7620*/  PLOP3.LUT P1, PT, PT, PT, UP0, 0x80, 0x0 ;  /* 0x000000000000781c */ /* 0x000fc40003f2f008 */
[----:B------:R-:W-:Y:S02]  /*7630*/  ULDC UR8, c[0x0][0x638] ;  /* 0x00018e0000087ab9 */ /* 0x000fe40000000800 */
[----:B------:R-:W-:Y:S02]  /*7640*/  IMAD R2, R5, UR8, R18 ;  /* 0x0000000805027c24 */ /* 0x000fe4000f8e0212 */
[----:B-1----:R-:W-:Y:S01]  /*7650*/  IMAD R11, R4, R11, UR7 ;  /* 0x00000007040b7e24 */ /* 0x002fe2000f8e020b */
[----:B------:R-:W-:Y:S01]  /*7660*/  ULDC UR7, c[0x0][0x600] ;  /* 0x0001800000077ab9 */ /* 0x000fe20000000800 */
[----:B------:R-:W-:Y:S02]  /*7670*/  IMAD.MOV.U32 R4, RZ, RZ, 0x1 ;  /* 0x00000001ff047424 */ /* 0x000fe400078e00ff */
[----:B------:R-:W-:-:S03]  /*7680*/  IMAD R18, R2, UR7, R3 ;  /* 0x0000000702127c24 */ /* 0x000fc6000f8e0203 */
[----:B------:R-:W-:Y:S02]  /*7690*/  PRMT R3, R4, 0x7610, R3 ;  /* 0x0000761004037816 */ /* 0x000fe40000000003 */
[----:B------:R-:W-:Y:S02]  /*76a0*/  SEL R2, R18, R11, !P1 ;  /* 0x0000000b12027207 */ /* 0x000fe40004800000 */
[----:B------:R-:W-:-:S07]  /*76b0*/  SEL R18, R11, R18, !P1 ;  /* 0x000000120b127207 */ /* 0x000fce0004800000 */
.L_x_175:
[----:B------:R-:W-:Y:S05]  /*76c0*/  BSYNC B1 ;  /* 0x0000000000017941 */ /* 0x000fea0003800000 */
.L_x_174:
[----:B------:R-:W-:-:S13]  /*76d0*/  LOP3.LUT P1, RZ, R3, 0xff, RZ, 0xc0, !PT ;  /* 0x000000ff03ff7812 */ /* 0x000fda000782c0ff */
[----:B------:R-:W-:Y:S05]  /*76e0*/  @P1 BRA `(.L_x_178) ;  /* 0xfffffff400201947 */ /* 0x000fea000383ffff */
[----:B------:R-:W-:Y:S05]  /*76f0*/  BSYNC B0 ;  /* 0x0000000000007941 */ /* 0x000fea0003800000 */
.L_x_166:
[----:B------:R-:W-:-:S03]  /*7700*/  UMOV UR7, 0xffffffff ;  /* 0xffffffff00077882 */ /* 0x000fc60000000000 */
[----:B------:R-:W-:Y:S05]  /*7710*/  BRA.DIV UR7, `(.L_x_179) ;  /* 0x0000000607447947 */ /* 0x000fea000b800000 */
[----:B------:R-:W-:-:S13]  /*7720*/  ELECT P6, URZ, PT ;  /* 0x00000000003f782f */ /* 0x000fda00038c0000 */
.L_x_195:
[----:B------:R-:W-:Y:S04]  /*7730*/  BSSY B0, `(.L_x_180) ;  /* 0x000002c000007945 */ /* 0x000fe80003800000 */
[----:B------:R-:W-:Y:S05]  /*7740*/  @!P6 BRA `(.L_x_181) ;  /* 0x0000000000a8e947 */ /* 0x000fea0003800000 */
[----:B------:R-:W-:-:S04]  /*7750*/  ULOP3.LUT UR7, UR36, 0x2, URZ, 0xfc, !UPT ;  /* 0x0000000224077892 */ /* 0x000fc8000f8efc3f */
[----:B------:R-:W-:-:S06]  /*7760*/  UISETP.NE.AND UP0, UPT, UR7, 0x3, UPT ;  /* 0x000000030700788c */ /* 0x000fcc000bf05270 */
[----:B------:R-:W-:-:S13]  /*7770*/  PLOP3.LUT P0, PT, PT, PT, UP0, 0x80, 0x0 ;  /* 0x000000000000781c */ /* 0x000fda0003f0f008 */
[----:B------:R-:W-:Y:S05]  /*7780*/  @!P0 BRA `(.L_x_182) ;  /* 0x0000000000048947 */ /* 0x000fea0003800000 */
[----:B------:R-:W-:Y:S01]  /*7790*/  BPT.TRAP 0x1 ;  /* 0x000000040000795c */ /* 0x000fe20000300000 */
.L_x_182:
[----:B------:R-:W0:Y:S01]  /*77a0*/  S2R R3, SR_CgaCtaId ;  /* 0x0000000000037919 */ /* 0x000e220000008800 */
[----:B------:R-:W-:-:S04]  /*77b0*/  MOV R2, 0x400 ;  /* 0x0000040000027802 */ /* 0x000fc80000000f00 */
[----:B0-----:R-:W-:Y:S02]  /*77c0*/  LEA R3, R3, R2, 0x18 ;  /* 0x0000000203037211 */ /* 0x001fe400078ec0ff */
[----:B------:R-:W-:-:S03]  /*77d0*/  SHF.L.U32 R2, R8, 0x1f, RZ ;  /* 0x0000001f08027819 */ /* 0x000fc600000006ff */
[----:B------:R-:W-:-:S04]  /*77e0*/  VIADD R3, R3, 0x20 ;  /* 0x0000002003037836 */ /* 0x000fc80000000000 */
[C---:B------:R-:W-:Y:S02]  /*77f0*/  IMAD R7, R0.reuse, 0x8, R3 ;  /* 0x0000000800077824 */ /* 0x040fe400078e0203 */
[----:B------:R-:W-:Y:S02]  /*7800*/  VIADD R0, R0, 0x1 ;  /* 0x0000000100007836 */ /* 0x000fe40000000000 */
[----:B------:R-:W0:Y:S03]  /*7810*/  SYNCS.PHASECHK.TRANS64.TRYWAIT P0, [R7+URZ], R2 ;  /* 0x00000002070075a7 */ /* 0x000e26000800017f */
[----:B------:R-:W-:-:S04]  /*7820*/  ISETP.NE.AND P1, PT, R0, 0x4, PT ;  /* 0x000000040000780c */ /* 0x000fc80003f25270 */
[----:B------:R-:W-:Y:S02]  /*7830*/  SEL R5, RZ, 0x1, P1 ;  /* 0x00000001ff057807 */ /* 0x000fe40000800000 */
[----:B------:R-:W-:Y:S02]  /*7840*/  SEL R0, R0, RZ, P1 ;  /* 0x000000ff00007207 */ /* 0x000fe40000800000 */
[----:B------:R-:W-:-:S03]  /*7850*/  LOP3.LUT R5, R8, R5, RZ, 0x3c, !PT ;  /* 0x0000000508057212 */ /* 0x000fc600078e3cff */
[----:B------:R-:W-:Y:S01]  /*7860*/  IMAD R9, R0, 0x8, R3 ;  /* 0x0000000800097824 */ /* 0x000fe200078e0203 */
[----:B------:R-:W-:Y:S01]  /*7870*/  SHF.L.U32 R4, R5, 0x1f, RZ ;  /* 0x0000001f05047819 */ /* 0x000fe200000006ff */
[----:B0-----:R-:W-:Y:S06]  /*7880*/  @!P0 BRA `(.L_x_183) ;  /* 0x0000000400088947 */ /* 0x001fec0003800000 */
.L_x_196:
[----:B------:R-:W1:Y:S01]  /*7890*/  SYNCS.PHASECHK.TRANS64.TRYWAIT P0, [R9+URZ], R4 ;  /* 0x00000004090075a7 */ /* 0x000e62000800017f */
[----:B------:R-:W-:-:S05]  /*78a0*/  VIADD R0, R0, 0x1 ;  /* 0x0000000100007836 */ /* 0x000fca0000000000 */
[----:B------:R-:W-:-:S04]  /*78b0*/  ISETP.NE.AND P1, PT, R0, 0x4, PT ;  /* 0x000000040000780c */ /* 0x000fc80003f25270 */
[----:B0-----:R-:W-:Y:S02]  /*78c0*/  SEL R2, RZ, 0x1, P1 ;  /* 0x00000001ff027807 */ /* 0x001fe40000800000 */
[----:B------:R-:W-:Y:S02]  /*78d0*/  SEL R0, R0, RZ, P1 ;  /* 0x000000ff00007207 */ /* 0x000fe40000800000 */
[----:B------:R-:W-:-:S03]  /*78e0*/  LOP3.LUT R7, R5, R2, RZ, 0x3c, !PT ;  /* 0x0000000205077212 */ /* 0x000fc600078e3cff */
[----:B------:R-:W-:Y:S01]  /*78f0*/  IMAD R6, R0, 0x8, R3 ;  /* 0x0000000800067824 */ /* 0x000fe200078e0203 */
[----:B------:R-:W-:Y:S01]  /*7900*/  SHF.L.U32 R5, R7, 0x1f, RZ ;  /* 0x0000001f07057819 */ /* 0x000fe200000006ff */
[----:B-1----:R-:W-:Y:S06]  /*7910*/  @!P0 BRA `(.L_x_184) ;  /* 0x0000000000f88947 */ /* 0x002fec0003800000 */
.L_x_197:
[----:B------:R-:W1:Y:S01]  /*7920*/  SYNCS.PHASECHK.TRANS64.TRYWAIT P0, [R6+URZ], R5 ;  /* 0x00000005060075a7 */ /* 0x000e62000800017f */
[----:B------:R-:W-:-:S05]  /*7930*/  VIADD R0, R0, 0x1 ;  /* 0x0000000100007836 */ /* 0x000fca0000000000 */
[----:B------:R-:W-:-:S04]  /*7940*/  ISETP.NE.AND P1, PT, R0, 0x4, PT ;  /* 0x000000040000780c */ /* 0x000fc80003f25270 */
[----:B------:R-:W-:Y:S02]  /*7950*/  SEL R2, RZ, 0x1, P1 ;  /* 0x00000001ff027807 */ /* 0x000fe40000800000 */
[----:B------:R-:W-:Y:S02]  /*7960*/  SEL R0, R0, RZ, P1 ;  /* 0x000000ff00007207 */ /* 0x000fe40000800000 */
[----:B------:R-:W-:Y:S01]  /*7970*/  LOP3.LUT R2, R7, R2, RZ, 0x3c, !PT ;  /* 0x0000000207027212 */ /* 0x000fe200078e3cff */
[----:B-1----:R-:W-:Y:S06]  /*7980*/  @!P0 BRA `(.L_x_185) ;  /* 0x0000000000f08947 */ /* 0x002fec0003800000 */
.L_x_198:
[----:B------:R-:W-:Y:S01]  /*7990*/  IMAD R3, R0, 0x8, R3 ;  /* 0x0000000800037824 */ /* 0x000fe200078e0203 */
[----:B------:R-:W-:-:S07]  /*79a0*/  SHF.L.U32 R0, R2, 0x1f, RZ ;  /* 0x0000001f02007819 */ /* 0x000fce00000006ff */
.L_x_186:
[----:B---3--:R3:W4:Y:S02]  /*79b0*/  SYNCS.PHASECHK.TRANS64.TRYWAIT P0, [R3+URZ], R0 ;  /* 0x00000000030075a7 */ /* 0x008724000800017f */
[----:B----4-:R-:W-:Y:S05]  /*79c0*/  @!P0 NANOSLEEP.SYNCS 0x989680 ;  /* 0x009896800000895d */ /* 0x010fea0003900000 */
[----:B------:R-:W4:Y:S02]  /*79d0*/  @!P0 SYNCS.PHASECHK.TRANS64 P0, [R3+URZ], R0 ;  /* 0x00000000030085a7 */ /* 0x000f24000800007f */
[----:B----4-:R-:W-:Y:S05]  /*79e0*/  @!P0 BRA `(.L_x_186) ;  /* 0xfffffffc00f08947 */ /* 0x010fea000383ffff */
.L_x_181:
[----:B------:R-:W-:Y:S05]  /*79f0*/  BSYNC B0 ;  /* 0x0000000000007941 */ /* 0x000fea0003800000 */
.L_x_180:
[----:B------:R-:W-:Y:S05]  /*7a00*/  EXIT ;  /* 0x000000000000794d */ /* 0x000fea0003800000 */
.L_x_18:
[----:B0-----:R0:W1:Y:S02]  /*7a10*/  SYNCS.PHASECHK.TRANS64.TRYWAIT P0, [R94+URZ], R3 ;  /* 0x000000035e0075a7 */ /* 0x001064000800017f */
[----:B-1----:R-:W-:Y:S05]  /*7a20*/  @!P0 NANOSLEEP.SYNCS 0x989680 ;  /* 0x009896800000895d */ /* 0x002fea0003900000 */
[----:B------:R-:W1:Y:S02]  /*7a30*/  @!P0 SYNCS.PHASECHK.TRANS64 P0, [R94+URZ], R3 ;  /* 0x000000035e0085a7 */ /* 0x000e64000800007f */
[----:B-1----:R-:W-:Y:S05]  /*7a40*/  @!P0 BRA `(.L_x_18) ;  /* 0xfffffffc00f08947 */ /* 0x002fea000383ffff */
[----:B------:R-:W-:Y:S05]  /*7a50*/  BRA `(.L_x_187) ;  /* 0xffffff9c00647947 */ /* 0x000fea000383ffff */
.L_x_23:
[----:B-1----:R1:W2:Y:S02]  /*7a60*/  SYNCS.PHASECHK.TRANS64.TRYWAIT P1, [R3+URZ], R0 ;  /* 0x00000000030075a7 */ /* 0x0022a4000802017f */
[----:B--2---:R-:W-:Y:S05]  /*7a70*/  @!P1 NANOSLEEP.SYNCS 0x989680 ;  /* 0x009896800000995d */ /* 0x004fea0003900000 */
[----:B------:R-:W2:Y:S02]  /*7a80*/  @!P1 SYNCS.PHASECHK.TRANS64 P1, [R3+URZ], R0 ;  /* 0x00000000030095a7 */ /* 0x000ea4000802007f */
[----:B--2---:R-:W-:Y:S05]  /*7a90*/  @!P1 BRA `(.L_x_23) ;  /* 0xfffffffc00f09947 */ /* 0x004fea000383ffff */
[----:B------:R-:W-:Y:S05]  /*7aa0*/  BRA `(.L_x_22) ;  /* 0xffffff9c00cc7947 */ /* 0x000fea000383ffff */
.L_x_28:
[----:B-1----:R-:W-:-:S04]  /*7ab0*/  IMAD.U32 R5, RZ, RZ, UR4 ;  /* 0x00000004ff057e24 */ /* 0x002fc8000f8e00ff */
[----:B------:R1:W2:Y:S03]  /*7ac0*/  SYNCS.PHASECHK.TRANS64.TRYWAIT P1, [R5+URZ], R4 ;  /* 0x00000004050075a7 */ /* 0x0002a6000802017f */
[----:B--2---:R-:W-:Y:S05]  /*7ad0*/  @!P1 NANOSLEEP.SYNCS 0x989680 ;  /* 0x009896800000995d */ /* 0x004fea0003900000 */
[----:B------:R-:W2:Y:S02]  /*7ae0*/  @!P1 SYNCS.PHASECHK.TRANS64 P1, [R5+URZ], R4 ;  /* 0x00000004050095a7 */ /* 0x000ea4000802007f */
[----:B--2---:R-:W-:Y:S05]  /*7af0*/  @!P1 BRA `(.L_x_28) ;  /* 0xfffffffc00ec9947 */ /* 0x004fea000383ffff */
[----:B------:R-:W-:Y:S05]  /*7b00*/  BRA `(.L_x_27) ;  /* 0xffffffa000447947 */ /* 0x000fea000383ffff */
.L_x_34:
[----:B0-----:R0:W1:Y:S02]  /*7b10*/  SYNCS.PHASECHK.TRANS64.TRYWAIT P0, [R94+URZ+0x10], R3 ;  /* 0x000010035e0075a7 */ /* 0x001064000800017f */
[----:B-1----:R-:W-:Y:S05]  /*7b20*/  @!P0 NANOSLEEP.SYNCS 0x989680 ;  /* 0x009896800000895d */ /* 0x002fea0003900000 */
[----:B------:R-:W1:Y:S02]  /*7b30*/  @!P0 SYNCS.PHASECHK.TRANS64 P0, [R94+URZ+0x10], R3 ;  /* 0x000010035e0085a7 */ /* 0x000e64000800007f */
[----:B-1----:R-:W-:Y:S05]  /*7b40*/  @!P0 BRA `(.L_x_34) ;  /* 0xfffffffc00f08947 */ /* 0x002fea000383ffff */
[----:B------:R-:W-:Y:S05]  /*7b50*/  BRA `(.L_x_188) ;  /* 0xffffffa400547947 */ /* 0x000fea000383ffff */
.L_x_167:
[----:B------:R-:W-:Y:S01]  /*7b60*/  BSSY B1, `(.L_x_189) ;  /* 0x0000006000017945 */ /* 0x000fe20003800000 */
[----:B------:R-:W-:-:S07]  /*7b70*/  IMAD.MOV.U32 R15, RZ, RZ, -0x1 ;  /* 0xffffffffff0f7424 */ /* 0x000fce00078e00ff */
[----:B--2---:R-:W-:Y:S05]  /*7b80*/  WARPSYNC.COLLECTIVE R15, `(.L_x_190) ;  /* 0x000000000f0c7348 */ /* 0x004fea0003c00000 */
[----:B------:R-:W-:Y:S02]  /*7b90*/  ELECT P6, UR62, PT ;  /* 0x00000000003e782f */ /* 0x000fe400038c0000 */
[----:B------:R-:W-:Y:S01]  /*7ba0*/  MOV R14, UR62 ;  /* 0x0000003e000e7c02 */ /* 0x000fe20008000f00 */
[----:B--2---:R-:W-:Y:S10]  /*7bb0*/  ENDCOLLECTIVE ;  /* 0x000000000000791b */ /* 0x004ff40003800000 */
.L_x_190:
[----:B------:R-:W-:Y:S05]  /*7bc0*/  BSYNC B1 ;  /* 0x0000000000017941 */ /* 0x000fea0003800000 */
.L_x_189:
[----:B------:R-:W-:Y:S05]  /*7bd0*/  BRA `(.L_x_191) ;  /* 0xffffffec00f07947 */ /* 0x000fea000383ffff */
.L_x_170:
[----:B0-----:R0:W1:Y:S02]  /*7be0*/  SYNCS.PHASECHK.TRANS64.TRYWAIT P1, [R12+URZ+0x20], R3 ;  /* 0x000020030c0075a7 */ /* 0x001064000802017f */
[----:B-1----:R-:W-:Y:S05]  /*7bf0*/  @!P1 NANOSLEEP.SYNCS 0x989680 ;  /* 0x009896800000995d */ /* 0x002fea0003900000 */
[----:B------:R-:W1:Y:S02]  /*7c00*/  @!P1 SYNCS.PHASECHK.TRANS64 P1, [R12+URZ+0x20], R3 ;  /* 0x000020030c0095a7 */ /* 0x000e64000802007f */
[----:B-1----:R-:W-:Y:S05]  /*7c10*/  @!P1 BRA `(.L_x_170) ;  /* 0xfffffffc00f09947 */ /* 0x002fea000383ffff */
[----:B------:R-:W-:Y:S05]  /*7c20*/  BRA `(.L_x_192) ;  /* 0xfffffff0002c7947 */ /* 0x000fea000383ffff */
.L_x_179:
[----:B------:R-:W-:Y:S01]  /*7c30*/  BSSY B0, `(.L_x_193) ;  /* 0x0000006000007945 */ /* 0x000fe20003800000 */
[----:B------:R-:W-:-:S07]  /*7c40*/  IMAD.MOV.U32 R15, RZ, RZ, -0x1 ;  /* 0xffffffffff0f7424 */ /* 0x000fce00078e00ff */
[----:B--2---:R-:W-:Y:S05]  /*7c50*/  WARPSYNC.COLLECTIVE R15, `(.L_x_194) ;  /* 0x000000000f0c7348 */ /* 0x004fea0003c00000 */
[----:B------:R-:W-:Y:S02]  /*7c60*/  ELECT P6, UR62, PT ;  /* 0x00000000003e782f */ /* 0x000fe400038c0000 */
[----:B------:R-:W-:Y:S01]  /*7c70*/  MOV R14, UR62 ;  /* 0x0000003e000e7c02 */ /* 0x000fe20008000f00 */
[----:B--2---:R-:W-:Y:S10]  /*7c80*/  ENDCOLLECTIVE ;  /* 0x000000000000791b */ /* 0x004ff40003800000 */
.L_x_194:
[----:B------:R-:W-:Y:S05]  /*7c90*/  BSYNC B0 ;  /* 0x0000000000007941 */ /* 0x000fea0003800000 */
.L_x_193:
[----:B------:R-:W-:Y:S05]  /*7ca0*/  BRA `(.L_x_195) ;  /* 0xfffffff800a07947 */ /* 0x000fea000383ffff */
.L_x_183:
[----:B0-----:R0:W1:Y:S02]  /*7cb0*/  SYNCS.PHASECHK.TRANS64.TRYWAIT P0, [R7+URZ], R2 ;  /* 0x00000002070075a7 */ /* 0x001064000800017f */
[----:B-1----:R-:W-:Y:S05]  /*7cc0*/  @!P0 NANOSLEEP.SYNCS 0x989680 ;  /* 0x009896800000895d */ /* 0x002fea0003900000 */
[----:B------:R-:W1:Y:S02]  /*7cd0*/  @!P0 SYNCS.PHASECHK.TRANS64 P0, [R7+URZ], R2 ;  /* 0x00000002070085a7 */ /* 0x000e64000800007f */
[----:B-1----:R-:W-:Y:S05]  /*7ce0*/  @!P0 BRA `(.L_x_183) ;  /* 0xfffffffc00f08947 */ /* 0x002fea000383ffff */
[----:B------:R-:W-:Y:S05]  /*7cf0*/  BRA `(.L_x_196) ;  /* 0xfffffff800e47947 */ /* 0x000fea000383ffff */
.L_x_184:
[----:B0-----:R0:W1:Y:S02]  /*7d00*/  SYNCS.PHASECHK.TRANS64.TRYWAIT P0, [R9+URZ], R4 ;  /* 0x00000004090075a7 */ /* 0x001064000800017f */
[----:B-1----:R-:W-:Y:S05]  /*7d10*/  @!P0 NANOSLEEP.SYNCS 0x989680 ;  /* 0x009896800000895d */ /* 0x002fea0003900000 */
[----:B------:R-:W1:Y:S02]  /*7d20*/  @!P0 SYNCS.PHASECHK.TRANS64 P0, [R9+URZ], R4 ;  /* 0x00000004090085a7 */ /* 0x000e64000800007f */
[----:B-1----:R-:W-:Y:S05]  /*7d30*/  @!P0 BRA `(.L_x_184) ;  /* 0xfffffffc00f08947 */ /* 0x002fea000383ffff */
[----:B------:R-:W-:Y:S05]  /*7d40*/  BRA `(.L_x_197) ;  /* 0xfffffff800f47947 */ /* 0x000fea000383ffff */
.L_x_185:
[----:B-1----:R1:W3:Y:S02]  /*7d50*/  SYNCS.PHASECHK.TRANS64.TRYWAIT P0, [R6+URZ], R5 ;  /* 0x00000005060075a7 */ /* 0x0022e4000800017f */
[----:B---3--:R-:W-:Y:S05]  /*7d60*/  @!P0 NANOSLEEP.SYNCS 0x989680 ;  /* 0x009896800000895d */ /* 0x008fea0003900000 */
[----:B------:R-:W3:Y:S02]  /*7d70*/  @!P0 SYNCS.PHASECHK.TRANS64 P0, [R6+URZ], R5 ;  /* 0x00000005060085a7 */ /* 0x000ee4000800007f */
[----:B---3--:R-:W-:Y:S05]  /*7d80*/  @!P0 BRA `(.L_x_185) ;  /* 0xfffffffc00f08947 */ /* 0x008fea000383ffff */
[----:B------:R-:W-:Y:S05]  /*7d90*/  BRA `(.L_x_198) ;  /* 0xfffffff800fc7947 */ /* 0x000fea000383ffff */
.L_x_199:
[----:B------:R-:W-:-:S00]  /*7da0*/  BRA `(.L_x_199) ;  /* 0xfffffffc00fc7947 */ /* 0x000fc0000383ffff */
[----:B------:R-:W-:-:S00]  /*7db0*/  NOP ;  /* 0x0000000000007918 */ /* 0x000fc00000000000 */
        /* <DEDUP_REMOVED lines=12> */
.L_x_200:


//--------------------- .nv.global.init           --------------------------
	.section	.nv.global.init,"aw",@progbits
.nv.global.init:
	.type		$str$22,@object
	.size		$str$22,($str$23 - $str$22)
$str$22:
        /*0000*/ 	.byte	0x6b, 0x5f, 0x74, 0x69, 0x6c, 0x65, 0x5f, 0x63, 0x6f, 0x75, 0x6e, 0x74, 0x20, 0x3e, 0x3d, 0x20
        /*0010*/ 	.byte	0x31, 0x00
	.type		$str$23,@object
	.size		$str$23,(__unnamed_1 - $str$23)
$str$23:
        /*0012*/ 	.byte	0x2f, 0x74, 0x6d, 0x70, 0x2f, 0x63, 0x75, 0x74, 0x6c, 0x61, 0x73, 0x73, 0x5f, 0x73, 0x77, 0x65
        /*0022*/ 	.byte	0x65, 0x70, 0x5f, 0x73, 0x72, 0x63, 0x2f, 0x69, 0x6e, 0x63, 0x6c, 0x75, 0x64, 0x65, 0x2f, 0x63
        /*0032*/ 	.byte	0x75, 0x74, 0x6c, 0x61, 0x73, 0x73, 0x2f, 0x67, 0x65, 0x6d, 0x6d, 0x2f, 0x63, 0x6f, 0x6c, 0x6c
        /*0042*/ 	.byte	0x65, 0x63, 0x74, 0x69, 0x76, 0x65, 0x2f, 0x73, 0x6d, 0x39, 0x30, 0x5f, 0x6d, 0x6d, 0x61, 0x5f
        /*0052*/ 	.byte	0x74, 0x6d, 0x61, 0x5f, 0x67, 0x6d, 0x6d, 0x61, 0x5f, 0x73, 0x73, 0x5f, 0x77, 0x61, 0x72, 0x70
        /*0062*/ 	.byte	0x73, 0x70, 0x65, 0x63, 0x69, 0x61, 0x6c, 0x69, 0x7a, 0x65, 0x64, 0x2e, 0x68, 0x70, 0x70, 0x00
	.type		__unnamed_1,@object
	.size		__unnamed_1,(.L_0 - __unnamed_1)
__unnamed_1:
        /*0072*/ 	.byte	0x76, 0x6f, 0x69, 0x64, 0x20, 0x63, 0x75, 0x74, 0x6c, 0x61, 0x73, 0x73, 0x3a, 0x3a, 0x67, 0x65
        /* <DEDUP_REMOVED lines=180> */
        /*0bc2*/ 	.byte	0x3a, 0x69, 0x64, 0x65, 0x6e, 0x74, 0x69, 0x74, 0x79, 0x5d, 0x00
.L_0:


//--------------------- .nv.shared._ZN7cutlass13device_kernelINS_4gemm6kernel13GemmUniversalIN4cute5tupleIJiiiiEEENS1_10collective13CollectiveMmaINS1_34MainloopSm90TmaGmmaWarpSpecializedILi4ENS5_IJNS4_1CILi1EEENSA_ILi2EEESB_EEENS1_32KernelTmaWarpSpecializedPingpongEEENS5_IJNSA_ILi64EEENSA_ILi128EEENSA_ILi32EEEEEENS_10bfloat16_tENS5_IJlSB_lEEESK_SL_NS4_8TiledMMAINS4_8MMA_AtomIJNS4_4SM904GMMA28MMA_64x128x16_F32BF16BF16_SSILNSP_5MajorE0ELSR_0ELNSP_7ScaleInE1ELSS_1EEEEEENS4_6LayoutINS5_IJSB_SB_SB_EEENS5_IJNSA_ILi0EEESX_SX_EEEEENS5_IJNS4_10UnderscoreES10_S10_EEEEENS4_23SM90_TMA_LOAD_MULTICASTENS4_14ComposedLayoutINS4_7SwizzleILi2ELi4ELi3EEENS4_18smem_ptr_flag_bitsILi16EEENSV_INS5_IJNSA_ILi8EEESI_EEENS5_IJSI_SB_EEEEEEEvNS4_8identityENS4_13SM90_TMA_LOADES1D_vS1E_EENS_8epilogue10collective6detail29Sm90TmaWarpSpecializedAdapterINS1I_15DefaultEpilogueISK_SL_SL_NS1H_6thread17LinearCombinationISK_Li1EffLNS1M_9ScaleType4KindE0ELNS_15FloatRoundStyleE2ESK_EENS1_15EpilogueDefaultEEEEEvvEEEEvNT_6ParamsE --------------------------
	.section	.nv.shared._ZN7cutlass13device_kernelINS_4gemm6kernel13GemmUniversalIN4cute5tupleIJiiiiEEENS1_10collective13CollectiveMmaINS1_34MainloopSm90TmaGmmaWarpSpecializedILi4ENS5_IJNS4_1CILi1EEENSA_ILi2EEESB_EEENS1_32KernelTmaWarpSpecializedPingpongEEENS5_IJNSA_ILi64EEENSA_ILi128EEENSA_ILi32EEEEEENS_10bfloat16_tENS5_IJlSB_lEEESK_SL_NS4_8TiledMMAINS4_8MMA_AtomIJNS4_4SM904GMMA28MMA_64x128x16_F32BF16BF16_SSILNSP_5MajorE0ELSR_0ELNSP_7ScaleInE1ELSS_1EEEEEENS4_6LayoutINS5_IJSB_SB_SB_EEENS5_IJNSA_ILi0EEESX_SX_EEEEENS5_IJNS4_10UnderscoreES10_S10_EEEEENS4_23SM90_TMA_LOAD_MULTICASTENS4_14ComposedLayoutINS4_7SwizzleILi2ELi4ELi3EEENS4_18smem_ptr_flag_bitsILi16EEENSV_INS5_IJNSA_ILi8EEESI_EEENS5_IJSI_SB_EEEEEEEvNS4_8identityENS4_13SM90_TMA_LOADES1D_vS1E_EENS_8epilogue10collective6detail29Sm90TmaWarpSpecializedAdapterINS1I_15DefaultEpilogueISK_SL_SL_NS1H_6thread17LinearCombinationISK_Li1EffLNS1M_9ScaleType4KindE0ELNS_15FloatRoundStyleE2ESK_EENS1_15EpilogueDefaultEEEEEvvEEEEvNT_6ParamsE,"aw",@nobits
	.sectionflags	@""
	.align	16
	.zero		1024


//--------------------- .nv.shared.reserved.0     --------------------------
	.section	.nv.shared.reserved.0,"aw",@nobits
	.weak		__nv_reservedSMEM_offset_0_alias
	.size		__nv_reservedSMEM_offset_0_alias, 0, 0
	.other		__nv_reservedSMEM_offset_0_alias,@"STO_CUDA_RESERVED_SHARED STV_DEFAULT"
__nv_reservedSMEM_offset_0_alias:
	.zero		0


//--------------------- .nv.global                --------------------------
	.section	.nv.global,"aw",@nobits
.nv.global:
	.type		_ZN39_INTERNAL_02ab7b3d_4_k_cu_61f2f545_31074cute1_E,@object
	.size		_ZN39_INTERNAL_02ab7b3d_4_k_cu_61f2f545_31074cute1_E,(_ZN39_INTERNAL_02ab7b3d_4_k_cu_61f2f545_31074cuda3std3__45__cpo6cbeginE - _ZN39_INTERNAL_02ab7b3d_4_k_cu_61f2f545_31074cute1_E)
_ZN39_INTERNAL_02ab7b3d_4_k_cu_61f2f545_31074cute1_E:
	.zero		1
	.type		_ZN39_INTERNAL_02ab7b3d_4_k_cu_61f2f545_31074cuda3std3__45__cpo6cbeginE,@object
	.size		_ZN39_INTERNAL_02ab7b3d_4_k_cu_61f2f545_31074cuda3std3__45__cpo6cbeginE,(_ZN39_INTERNAL_02ab7b3d_4_k_cu_61f2f545_31074cuda3std3__48in_placeE - _ZN39_INTERNAL_02ab7b3d_4_k_cu_61f2f545_31074cuda3std3__45__cpo6cbeginE)
_ZN39_INTERNAL_02ab7b3d_4_k_cu_61f2f545_31074cuda3std3__45__cpo6cbeginE:
	.zero		1
	.type		_ZN39_INTERNAL_02ab7b3d_4_k_cu_61f2f545_31074cuda3std3__48in_placeE,@object
	.size		_ZN39_INTERNAL_02ab7b3d_4_k_cu_61f2f545_31074cuda3std3__48in_placeE,(_ZN39_INTERNAL_02ab7b3d_4_k_cu_61f2f545_31074cuda3std6ranges3__45__cpo9iter_moveE - _ZN39_INTERNAL_02ab7b3d_4_k_cu_61f2f545_31074cuda3std3__48in_placeE)
_ZN39_INTERNAL_02ab7b3d_4_k_cu_61f2f545_31074cuda3std3__48in_placeE:
	.zero		1
	.type		_ZN39_INTERNAL_02ab7b3d_4_k_cu_61f2f545_31074cuda3std6ranges3__45__cpo9iter_moveE,@object
	.size		_ZN39_INTERNAL_02ab7b3d_4_k_cu_61f2f545_31074cuda3std6ranges3__45__cpo9iter_moveE,(_ZN39_INTERNAL_02ab7b3d_4_k_cu_61f2f545_31074cuda3std3__45__cpo5beginE - _ZN39_INTERNAL_02ab7b3d_4_k_cu_61f2f545_31074cuda3std6ranges3__45__cpo9iter_moveE)
_ZN39_INTERNAL_02ab7b3d_4_k_cu_61f2f545_31074cuda3std6ranges3__45__cpo9iter_moveE:
	.zero		1
	.type		_ZN39_INTERNAL_02ab7b3d_4_k_cu_61f2f545_31074cuda3std3__45__cpo5beginE,@object
	.size		_ZN39_INTERNAL_02ab7b3d_4_k_cu_61f2f545_31074cuda3std3__45__cpo5beginE,(_ZN39_INTERNAL_02ab7b3d_4_k_cu_61f2f545_31074cuda3std3__441_GLOBAL__N__02ab7b3d_4_k_cu_61f2f545_31076ignoreE - _ZN39_INTERNAL_02ab7b3d_4_k_cu_61f2f545_31074cuda3std3__45__cpo5beginE)
_ZN39_INTERNAL_02ab7b3d_4_k_cu_61f2f545_31074cuda3std3__45__cpo5beginE:
	.zero		1
	.type		_ZN39_INTERNAL_02ab7b3d_4_k_cu_61f2f545_31074cuda3std3__441_GLOBAL__N__02ab7b3d_4_k_cu_61f2f545_31076ignoreE,@object
	.size		_ZN39_INTERNAL_02ab7b3d_4_k_cu_61f2f545_31074cuda3std3__441_GLOBAL__N__02ab7b3d_4_k_cu_61f2f545_31076ignoreE,(_ZN39_INTERNAL_02ab7b3d_4_k_cu_61f2f545_31074cute7productE - _ZN39_INTERNAL_02ab7b3d_4_k_cu_61f2f545_31074cuda3std3__441_GLOBAL__N__02ab7b3d_4_k_cu_61f2f545_31076ignoreE)
_ZN39_INTERNAL_02ab7b3d_4_k_cu_61f2f545_31074cuda3std3__441_GLOBAL__N__02ab7b3d_4_k_cu_61f2f545_31076ignoreE:
	.zero		1
	.type		_ZN39_INTERNAL_02ab7b3d_4_k_cu_61f2f545_31074cute7productE,@object
	.size		_ZN39_INTERNAL_02ab7b3d_4_k_cu_61f2f545_31074cute7productE,(_ZN39_INTERNAL_02ab7b3d_4_k_cu_61f2f545_31074cuda3std3__45__cpo3endE - _ZN39_INTERNAL_02ab7b3d_4_k_cu_61f2f545_31074cute7productE)
_ZN39_INTERNAL_02ab7b3d_4_k_cu_61f2f545_31074cute7productE:
	.zero		1
	.type		_ZN39_INTERNAL_02ab7b3d_4_k_cu_61f2f545_31074cuda3std3__45__cpo3endE,@object
	.size		_ZN39_INTERNAL_02ab7b3d_4_k_cu_61f2f545_31074cuda3std3__45__cpo3endE,(_ZN39_INTERNAL_02ab7b3d_4_k_cu_61f2f545_31074cuda3std3__419piecewise_constructE - _ZN39_INTERNAL_02ab7b3d_4_k_cu_61f2f545_31074cuda3std3__45__cpo3endE)
_ZN39_INTERNAL_02ab7b3d_4_k_cu_61f2f545_31074cuda3std3__45__cpo3endE:
	.zero		1
	.type		_ZN39_INTERNAL_02ab7b3d_4_k_cu_61f2f545_31074cuda3std3__419piecewise_constructE,@object
	.size		_ZN39_INTERNAL_02ab7b3d_4_k_cu_61f2f545_31074cuda3std3__419piecewise_constructE,(_ZN39_INTERNAL_02ab7b3d_4_k_cu_61f2f545_31074cuda3std3__45__cpo4cendE - _ZN39_INTERNAL_02ab7b3d_4_k_cu_61f2f545_31074cuda3std3__419piecewise_constructE)
_ZN39_INTERNAL_02ab7b3d_4_k_cu_61f2f545_31074cuda3std3__419piecewise_constructE:
	.zero		1
	.type		_ZN39_INTERNAL_02ab7b3d_4_k_cu_61f2f545_31074cuda3std3__45__cpo4cendE,@object
	.size		_ZN39_INTERNAL_02ab7b3d_4_k_cu_61f2f545_31074cuda3std3__45__cpo4cendE,(_ZN39_INTERNAL_02ab7b3d_4_k_cu_61f2f545_31074cuda3std6ranges3__45__cpo4swapE - _ZN39_INTERNAL_02ab7b3d_4_k_cu_61f2f545_31074cuda3std3__45__cpo4cendE)
_ZN39_INTERNAL_02ab7b3d_4_k_cu_61f2f545_31074cuda3std3__45__cpo4cendE:
	.zero		1
	.type		_ZN39_INTERNAL_02ab7b3d_4_k_cu_61f2f545_31074cuda3std6ranges3__45__cpo4swapE,@object
	.size		_ZN39_INTERNAL_02ab7b3d_4_k_cu_61f2f545_31074cuda3std6ranges3__45__cpo4swapE,(.L_8 - _ZN39_INTERNAL_02ab7b3d_4_k_cu_61f2f545_31074cuda3std6ranges3__45__cpo4swapE)
_ZN39_INTERNAL_02ab7b3d_4_k_cu_61f2f545_31074cuda3std6ranges3__45__cpo4swapE:
	.zero		1
.L_8:


//--------------------- .nv.constant0._ZN7cutlass13device_kernelINS_4gemm6kernel13GemmUniversalIN4cute5tupleIJiiiiEEENS1_10collective13CollectiveMmaINS1_34MainloopSm90TmaGmmaWarpSpecializedILi4ENS5_IJNS4_1CILi1EEENSA_ILi2EEESB_EEENS1_32KernelTmaWarpSpecializedPingpongEEENS5_IJNSA_ILi64EEENSA_ILi128EEENSA_ILi32EEEEEENS_10bfloat16_tENS5_IJlSB_lEEESK_SL_NS4_8TiledMMAINS4_8MMA_AtomIJNS4_4SM904GMMA28MMA_64x128x16_F32BF16BF16_SSILNSP_5MajorE0ELSR_0ELNSP_7ScaleInE1ELSS_1EEEEEENS4_6LayoutINS5_IJSB_SB_SB_EEENS5_IJNSA_ILi0EEESX_SX_EEEEENS5_IJNS4_10UnderscoreES10_S10_EEEEENS4_23SM90_TMA_LOAD_MULTICASTENS4_14ComposedLayoutINS4_7SwizzleILi2ELi4ELi3EEENS4_18smem_ptr_flag_bitsILi16EEENSV_INS5_IJNSA_ILi8EEESI_EEENS5_IJSI_SB_EEEEEEEvNS4_8identityENS4_13SM90_TMA_LOADES1D_vS1E_EENS_8epilogue10collective6detail29Sm90TmaWarpSpecializedAdapterINS1I_15DefaultEpilogueISK_SL_SL_NS1H_6thread17LinearCombinationISK_Li1EffLNS1M_9ScaleType4KindE0ELNS_15FloatRoundStyleE2ESK_EENS1_15EpilogueDefaultEEEEEvvEEEEvNT_6ParamsE --------------------------
	.section	.nv.constant0._ZN7cutlass13device_kernelINS_4gemm6kernel13GemmUniversalIN4cute5tupleIJiiiiEEENS1_10collective13CollectiveMmaINS1_34MainloopSm90TmaGmmaWarpSpecializedILi4ENS5_IJNS4_1CILi1EEENSA_ILi2EEESB_EEENS1_32KernelTmaWarpSpecializedPingpongEEENS5_IJNSA_ILi64EEENSA_ILi128EEENSA_ILi32EEEEEENS_10bfloat16_tENS5_IJlSB_lEEESK_SL_NS4_8TiledMMAINS4_8MMA_AtomIJNS4_4SM904GMMA28MMA_64x128x16_F32BF16BF16_SSILNSP_5MajorE0ELSR_0ELNSP_7ScaleInE1ELSS_1EEEEEENS4_6LayoutINS5_IJSB_SB_SB_EEENS5_IJNSA_ILi0EEESX_SX_EEEEENS5_IJNS4_10UnderscoreES10_S10_EEEEENS4_23SM90_TMA_LOAD_MULTICASTENS4_14ComposedLayoutINS4_7SwizzleILi2ELi4ELi3EEENS4_18smem_ptr_flag_bitsILi16EEENSV_INS5_IJNSA_ILi8EEESI_EEENS5_IJSI_SB_EEEEEEEvNS4_8identityENS4_13SM90_TMA_LOADES1D_vS1E_EENS_8epilogue10collective6detail29Sm90TmaWarpSpecializedAdapterINS1I_15DefaultEpilogueISK_SL_SL_NS1H_6thread17LinearCombinationISK_Li1EffLNS1M_9ScaleType4KindE0ELNS_15FloatRoundStyleE2ESK_EENS1_15EpilogueDefaultEEEEEvvEEEEvNT_6ParamsE,"a",@progbits
	.sectionflags	@""
	.align	4
.nv.constant0._ZN7cutlass13device_kernelINS_4gemm6kernel13GemmUniversalIN4cute5tupleIJiiiiEEENS1_10collective13CollectiveMmaINS1_34MainloopSm90TmaGmmaWarpSpecializedILi4ENS5_IJNS4_1CILi1EEENSA_ILi2EEESB_EEENS1_32KernelTmaWarpSpecializedPingpongEEENS5_IJNSA_ILi64EEENSA_ILi128EEENSA_ILi32EEEEEENS_10bfloat16_tENS5_IJlSB_lEEESK_SL_NS4_8TiledMMAINS4_8MMA_AtomIJNS4_4SM904GMMA28MMA_64x128x16_F32BF16BF16_SSILNSP_5MajorE0ELSR_0ELNSP_7ScaleInE1ELSS_1EEEEEENS4_6LayoutINS5_IJSB_SB_SB_EEENS5_IJNSA_ILi0EEESX_SX_EEEEENS5_IJNS4_10UnderscoreES10_S10_EEEEENS4_23SM90_TMA_LOAD_MULTICASTENS4_14ComposedLayoutINS4_7SwizzleILi2ELi4ELi3EEENS4_18smem_ptr_flag_bitsILi16EEENSV_INS5_IJNSA_ILi8EEESI_EEENS5_IJSI_SB_EEEEEEEvNS4_8identityENS4_13SM90_TMA_LOADES1D_vS1E_EENS_8epilogue10collective6detail29Sm90TmaWarpSpecializedAdapterINS1I_15DefaultEpilogueISK_SL_SL_NS1H_6thread17LinearCombinationISK_Li1EffLNS1M_9ScaleType4KindE0ELNS_15FloatRoundStyleE2ESK_EENS1_15EpilogueDefaultEEEEEvvEEEEvNT_6ParamsE:
	.zero		1664


//--------------------- SYMBOLS --------------------------

	.type		.nv.reservedSmem.offset0,@object
	.size		.nv.reservedSmem.offset0,0x4
	.type		__assertfail,@function
